def attn_fwd(
    Q,
    K,
    V,
    Out,
    Lse,
    sm_scale,
    stride_qz,
    stride_qh,
    stride_qm,
    stride_qk,
    stride_kz,
    stride_kh,
    stride_kn,
    stride_kk,
    stride_vz,
    stride_vh,
    stride_vn,
    stride_vk,
    stride_oz,
    stride_oh,
    stride_om,
    stride_ok,
    seqlen_q,
    seqlen_k,
    BLOCK_M: tl.constexpr,
    BLOCK_N: tl.constexpr,
    HEAD_DIM: tl.constexpr,
    CAUSAL: tl.constexpr,
):
    start_m = tl.program_id(0)
    off_hz = tl.program_id(1)
    q_off = off_hz * stride_qh
    k_off = off_hz * stride_kh
    v_off = off_hz * stride_vh
    offs_m = start_m * BLOCK_M + tl.arange(0, BLOCK_M)
    offs_d = tl.arange(0, HEAD_DIM)
    offs_n = tl.arange(0, BLOCK_N)
    q_ptrs = Q + q_off + offs_m[:, None] * stride_qm + offs_d[None, :] * stride_qk
    k_ptrs = K + k_off + offs_d[:, None] * stride_kk + offs_n[None, :] * stride_kn
    v_ptrs = V + v_off + offs_n[:, None] * stride_vn + offs_d[None, :] * stride_vk
    m_i = tl.full([BLOCK_M], float("-inf"), dtype=tl.float32)
    l_i = tl.zeros([BLOCK_M], dtype=tl.float32) + 1.0
    acc = tl.zeros([BLOCK_M, HEAD_DIM], dtype=tl.float32)
    q = tl.load(q_ptrs)
    acc, l_i, m_i = _attn_fwd_inner(
        acc,
        l_i,
        m_i,
        q,
        k_ptrs,
        v_ptrs,
        sm_scale,
        stride_kn,
        stride_vn,
        start_m,
        seqlen_k,
        BLOCK_M,
        BLOCK_N,
        HEAD_DIM,
        CAUSAL,
    )
    acc = acc / l_i[:, None]
    lse = m_i + tl.math.log2(l_i) / 1.4426950408889634
    o_ptrs = (
        Out
        + off_hz * stride_oh
        + offs_m[:, None] * stride_om
        + offs_d[None, :] * stride_ok
    )
    tl.store(o_ptrs, acc.to(Out.dtype.element_ty))
    tl.store(Lse + off_hz * seqlen_q + offs_m, lse)

# config = {"BLOCK_M": 256, "BLOCK_N": 64, "HEAD_DIM": 64, "arch": "sm_100", "causal": false, "dtype": "fp16", "num_stages": 2, "num_warps": 16}
# arch = sm_100


// ===== COMPILED SASS (sm_100a) =====

	.target	sm_100a

	.elftype	@"ET_EXEC"


//--------------------- .note.nv.tkinfo           --------------------------
	.section	.note.nv.tkinfo,"",@"SHT_NOTE"
	.sectionflags	@"SHF_NOTE_NV_TKINFO"
	.tkinfo
        /*0018*/ 	.word	0x00000081
        /*0030*/ 	.string	""
        /*0030*/ 	.string	"ptxas-blackwell"
        /*0030*/ 	.string	"Cuda compilation tools, release 12.9, V12.9.86"
        /*0030*/ 	.string	"Build cuda_12.9.r12.9/compiler.36037853_0"
        /*0030*/ 	.string	"-v  -suppress-debug-info  -lineinfo  -arch sm_100a "



//--------------------- .note.nv.cuver            --------------------------
	.section	.note.nv.cuver,"",@"SHT_NOTE"
	.sectionflags	@"SHF_NOTE_NV_CUVER"
        /*0018*/ 	.short	0x0001
        /*001a*/ 	.short	0x0064
        /*001c*/ 	.short	0x0001
        /*001e*/ 	.short	0x0000
        /*0020*/ 	.short	0x0001
        /*0022*/ 	.short	0x0000


//--------------------- .nv.info                  --------------------------
	.section	.nv.info,"",@"SHT_CUDA_INFO"
	.align	4


	//----- nvinfo : EIATTR_REGCOUNT
	.align		4
        /*0000*/ 	.byte	0x04, 0x2f
        /*0002*/ 	.short	(.L_2 - .L_1)
	.align		4
.L_1:
        /*0004*/ 	.word	index@(attn_fwd)
        /*0008*/ 	.word	0x00000080


	//----- nvinfo : EIATTR_FRAME_SIZE
	.align		4
.L_2:
        /*000c*/ 	.byte	0x04, 0x11
        /*000e*/ 	.short	(.L_4 - .L_3)
	.align		4
.L_3:
        /*0010*/ 	.word	index@(attn_fwd)
        /*0014*/ 	.word	0x00000058


	//----- nvinfo : EIATTR_MIN_STACK_SIZE
	.align		4
.L_4:
        /*0018*/ 	.byte	0x04, 0x12
        /*001a*/ 	.short	(.L_6 - .L_5)
	.align		4
.L_5:
        /*001c*/ 	.word	index@(attn_fwd)
        /*0020*/ 	.word	0x00000058
.L_6:


//--------------------- .nv.info.attn_fwd         --------------------------
	.section	.nv.info.attn_fwd,"",@"SHT_CUDA_INFO"
	.sectionflags	@""
	.align	4


	//----- nvinfo : EIATTR_CUDA_API_VERSION
	.align		4
        /*0000*/ 	.byte	0x04, 0x37
        /*0002*/ 	.short	(.L_8 - .L_7)
.L_7:
        /*0004*/ 	.word	0x00000081


	//----- nvinfo : EIATTR_KPARAM_INFO
	.align		4
.L_8:
        /*0008*/ 	.byte	0x04, 0x17
        /*000a*/ 	.short	(.L_10 - .L_9)
.L_9:
        /*000c*/ 	.word	0x00000000
        /*0010*/ 	.short	0x0019
        /*0012*/ 	.short	0x0080
        /*0014*/ 	.byte	0x00, 0xf4, 0x21, 0x00


	//----- nvinfo : EIATTR_KPARAM_INFO
	.align		4
.L_10:
        /*0018*/ 	.byte	0x04, 0x17
        /*001a*/ 	.short	(.L_12 - .L_11)
.L_11:
        /*001c*/ 	.word	0x00000000
        /*0020*/ 	.short	0x0018
        /*0022*/ 	.short	0x0078
        /*0024*/ 	.byte	0x00, 0xf4, 0x21, 0x00


	//----- nvinfo : EIATTR_KPARAM_INFO
	.align		4
.L_12:
        /*0028*/ 	.byte	0x04, 0x17
        /*002a*/ 	.short	(.L_14 - .L_13)
.L_13:
        /*002c*/ 	.word	0x00000000
        /*0030*/ 	.short	0x0017
        /*0032*/ 	.short	0x0070
        /*0034*/ 	.byte	0x00, 0xf0, 0x11, 0x00


	//----- nvinfo : EIATTR_KPARAM_INFO
	.align		4
.L_14:
        /*0038*/ 	.byte	0x04, 0x17
        /*003a*/ 	.short	(.L_16 - .L_15)
.L_15:
        /*003c*/ 	.word	0x00000000
        /*0040*/ 	.short	0x0016
        /*0042*/ 	.short	0x006c
        /*0044*/ 	.byte	0x00, 0xf0, 0x11, 0x00


	//----- nvinfo : EIATTR_KPARAM_INFO
	.align		4
.L_16:
        /*0048*/ 	.byte	0x04, 0x17
        /*004a*/ 	.short	(.L_18 - .L_17)
.L_17:
        /*004c*/ 	.word	0x00000000
        /*0050*/ 	.short	0x0015
        /*0052*/ 	.short	0x0068
        /*0054*/ 	.byte	0x00, 0xf0, 0x11, 0x00


	//----- nvinfo : EIATTR_KPARAM_INFO
	.align		4
.L_18:
        /*0058*/ 	.byte	0x04, 0x17
        /*005a*/ 	.short	(.L_20 - .L_19)
.L_19:
        /*005c*/ 	.word	0x00000000
        /*0060*/ 	.short	0x0014
        /*0062*/ 	.short	0x0064
        /*0064*/ 	.byte	0x00, 0xf0, 0x11, 0x00


	//----- nvinfo : EIATTR_KPARAM_INFO
	.align		4
.L_20:
        /*0068*/ 	.byte	0x04, 0x17
        /*006a*/ 	.short	(.L_22 - .L_21)
.L_21:
        /*006c*/ 	.word	0x00000000
        /*0070*/ 	.short	0x0013
        /*0072*/ 	.short	0x0060
        /*0074*/ 	.byte	0x00, 0xf0, 0x11, 0x00


	//----- nvinfo : EIATTR_KPARAM_INFO
	.align		4
.L_22:
        /*0078*/ 	.byte	0x04, 0x17
        /*007a*/ 	.short	(.L_24 - .L_23)
.L_23:
        /*007c*/ 	.word	0x00000000
        /*0080*/ 	.short	0x0012
        /*0082*/ 	.short	0x005c
        /*0084*/ 	.byte	0x00, 0xf0, 0x11, 0x00


	//----- nvinfo : EIATTR_KPARAM_INFO
	.align		4
.L_24:
        /*0088*/ 	.byte	0x04, 0x17
        /*008a*/ 	.short	(.L_26 - .L_25)
.L_25:
        /*008c*/ 	.word	0x00000000
        /*0090*/ 	.short	0x0011
        /*0092*/ 	.short	0x0058
        /*0094*/ 	.byte	0x00, 0xf0, 0x11, 0x00


	//----- nvinfo : EIATTR_KPARAM_INFO
	.align		4
.L_26:
        /*0098*/ 	.byte	0x04, 0x17
        /*009a*/ 	.short	(.L_28 - .L_27)
.L_27:
        /*009c*/ 	.word	0x00000000
        /*00a0*/ 	.short	0x0010
        /*00a2*/ 	.short	0x0054
        /*00a4*/ 	.byte	0x00, 0xf0, 0x11, 0x00


	//----- nvinfo : EIATTR_KPARAM_INFO
	.align		4
.L_28:
        /*00a8*/ 	.byte	0x04, 0x17
        /*00aa*/ 	.short	(.L_30 - .L_29)
.L_29:
        /*00ac*/ 	.word	0x00000000
        /*00b0*/ 	.short	0x000f
        /*00b2*/ 	.short	0x0050
        /*00b4*/ 	.byte	0x00, 0xf0, 0x11, 0x00


	//----- nvinfo : EIATTR_KPARAM_INFO
	.align		4
.L_30:
        /*00b8*/ 	.byte	0x04, 0x17
        /*00ba*/ 	.short	(.L_32 - .L_31)
.L_31:
        /*00bc*/ 	.word	0x00000000
        /*00c0*/ 	.short	0x000e
        /*00c2*/ 	.short	0x004c
        /*00c4*/ 	.byte	0x00, 0xf0, 0x11, 0x00


	//----- nvinfo : EIATTR_KPARAM_INFO
	.align		4
.L_32:
        /*00c8*/ 	.byte	0x04, 0x17
        /*00ca*/ 	.short	(.L_34 - .L_33)
.L_33:
        /*00cc*/ 	.word	0x00000000
        /*00d0*/ 	.short	0x000d
        /*00d2*/ 	.short	0x0048
        /*00d4*/ 	.byte	0x00, 0xf0, 0x11, 0x00


	//----- nvinfo : EIATTR_KPARAM_INFO
	.align		4
.L_34:
        /*00d8*/ 	.byte	0x04, 0x17
        /*00da*/ 	.short	(.L_36 - .L_35)
.L_35:
        /*00dc*/ 	.word	0x00000000
        /*00e0*/ 	.short	0x000c
        /*00e2*/ 	.short	0x0044
        /*00e4*/ 	.byte	0x00, 0xf0, 0x11, 0x00


	//----- nvinfo : EIATTR_KPARAM_INFO
	.align		4
.L_36:
        /*00e8*/ 	.byte	0x04, 0x17
        /*00ea*/ 	.short	(.L_38 - .L_37)
.L_37:
        /*00ec*/ 	.word	0x00000000
        /*00f0*/ 	.short	0x000b
        /*00f2*/ 	.short	0x0040
        /*00f4*/ 	.byte	0x00, 0xf0, 0x11, 0x00


	//----- nvinfo : EIATTR_KPARAM_INFO
	.align		4
.L_38:
        /*00f8*/ 	.byte	0x04, 0x17
        /*00fa*/ 	.short	(.L_40 - .L_39)
.L_39:
        /*00fc*/ 	.word	0x00000000
        /*0100*/ 	.short	0x000a
        /*0102*/ 	.short	0x003c
        /*0104*/ 	.byte	0x00, 0xf0, 0x11, 0x00


	//----- nvinfo : EIATTR_KPARAM_INFO
	.align		4
.L_40:
        /*0108*/ 	.byte	0x04, 0x17
        /*010a*/ 	.short	(.L_42 - .L_41)
.L_41:
        /*010c*/ 	.word	0x00000000
        /*0110*/ 	.short	0x0009
        /*0112*/ 	.short	0x0038
        /*0114*/ 	.byte	0x00, 0xf0, 0x11, 0x00


	//----- nvinfo : EIATTR_KPARAM_INFO
	.align		4
.L_42:
        /*0118*/ 	.byte	0x04, 0x17
        /*011a*/ 	.short	(.L_44 - .L_43)
.L_43:
        /*011c*/ 	.word	0x00000000
        /*0120*/ 	.short	0x0008
        /*0122*/ 	.short	0x0034
        /*0124*/ 	.byte	0x00, 0xf0, 0x11, 0x00


	//----- nvinfo : EIATTR_KPARAM_INFO
	.align		4
.L_44:
        /*0128*/ 	.byte	0x04, 0x17
        /*012a*/ 	.short	(.L_46 - .L_45)
.L_45:
        /*012c*/ 	.word	0x00000000
        /*0130*/ 	.short	0x0007
        /*0132*/ 	.short	0x0030
        /*0134*/ 	.byte	0x00, 0xf0, 0x11, 0x00


	//----- nvinfo : EIATTR_KPARAM_INFO
	.align		4
.L_46:
        /*0138*/ 	.byte	0x04, 0x17
        /*013a*/ 	.short	(.L_48 - .L_47)
.L_47:
        /*013c*/ 	.word	0x00000000
        /*0140*/ 	.short	0x0006
        /*0142*/ 	.short	0x002c
        /*0144*/ 	.byte	0x00, 0xf0, 0x11, 0x00


	//----- nvinfo : EIATTR_KPARAM_INFO
	.align		4
.L_48:
        /*0148*/ 	.byte	0x04, 0x17
        /*014a*/ 	.short	(.L_50 - .L_49)
.L_49:
        /*014c*/ 	.word	0x00000000
        /*0150*/ 	.short	0x0005
        /*0152*/ 	.short	0x0028
        /*0154*/ 	.byte	0x00, 0xf0, 0x11, 0x00


	//----- nvinfo : EIATTR_KPARAM_INFO
	.align		4
.L_50:
        /*0158*/ 	.byte	0x04, 0x17
        /*015a*/ 	.short	(.L_52 - .L_51)
.L_51:
        /*015c*/ 	.word	0x00000000
        /*0160*/ 	.short	0x0004
        /*0162*/ 	.short	0x0020
        /*0164*/ 	.byte	0x00, 0xf4, 0x21, 0x00


	//----- nvinfo : EIATTR_KPARAM_INFO
	.align		4
.L_52:
        /*0168*/ 	.byte	0x04, 0x17
        /*016a*/ 	.short	(.L_54 - .L_53)
.L_53:
        /*016c*/ 	.word	0x00000000
        /*0170*/ 	.short	0x0003
        /*0172*/ 	.short	0x0018
        /*0174*/ 	.byte	0x00, 0xf4, 0x21, 0x00


	//----- nvinfo : EIATTR_KPARAM_INFO
	.align		4
.L_54:
        /*0178*/ 	.byte	0x04, 0x17
        /*017a*/ 	.short	(.L_56 - .L_55)
.L_55:
        /*017c*/ 	.word	0x00000000
        /*0180*/ 	.short	0x0002
        /*0182*/ 	.short	0x0010
        /*0184*/ 	.byte	0x00, 0xf4, 0x21, 0x00


	//----- nvinfo : EIATTR_KPARAM_INFO
	.align		4
.L_56:
        /*0188*/ 	.byte	0x04, 0x17
        /*018a*/ 	.short	(.L_58 - .L_57)
.L_57:
        /*018c*/ 	.word	0x00000000
        /*0190*/ 	.short	0x0001
        /*0192*/ 	.short	0x0008
        /*0194*/ 	.byte	0x00, 0xf4, 0x21, 0x00


	//----- nvinfo : EIATTR_KPARAM_INFO
	.align		4
.L_58:
        /*0198*/ 	.byte	0x04, 0x17
        /*019a*/ 	.short	(.L_60 - .L_59)
.L_59:
        /*019c*/ 	.word	0x00000000
        /*01a0*/ 	.short	0x0000
        /*01a2*/ 	.short	0x0000
        /*01a4*/ 	.byte	0x00, 0xf4, 0x21, 0x00


	//----- nvinfo : EIATTR_SPARSE_MMA_MASK
	.align		4
.L_60:
        /*01a8*/ 	.byte	0x03, 0x50
        /*01aa*/ 	.short	0x0000


	//----- nvinfo : EIATTR_MAXREG_COUNT
	.align		4
        /*01ac*/ 	.byte	0x03, 0x1b
        /*01ae*/ 	.short	0x0080


	//----- nvinfo : EIATTR_NUM_BARRIERS
	.align		4
        /*01b0*/ 	.byte	0x02, 0x4c
        /*01b2*/ 	.byte	0x01
	.zero		1


	//----- nvinfo : EIATTR_ANNOTATIONS
	.align		4
        /*01b4*/ 	.byte	0x04, 0x55
        /*01b6*/ 	.short	(.L_62 - .L_61)


	//   ....[0]....
.L_61:
        /*01b8*/ 	.word	0x00000001
        /*01bc*/ 	.byte	0x10, 0x0f, 0x00, 0x00, 0x01, 0x00, 0x00, 0x00, 0xf0, 0x11, 0x00, 0x00, 0x01, 0x00, 0x00, 0x00
        /* <DEDUP_REMOVED lines=9> */
        /*025c*/ 	.byte	0x50, 0x18, 0x00, 0x00, 0x01, 0x00, 0x00, 0x00, 0x10, 0x27, 0x00, 0x00


	//----- nvinfo : EIATTR_COOP_GROUP_MASK_REGIDS
	.align		4
.L_62:
        /*0268*/ 	.byte	0x04, 0x29
        /*026a*/ 	.short	(.L_64 - .L_63)


	//   ....[0]....
.L_63:
        /*026c*/ 	.word	0xffffffff


	//   ....[1]....
        /*0270*/ 	.word	0xffffffff


	//   ....[2]....
        /*0274*/ 	.word	0xffffffff


	//   ....[3]....
        /*0278*/ 	.word	0xffffffff


	//   ....[4]....
        /*027c*/ 	.word	0xffffffff


	//   ....[5]....
        /*0280*/ 	.word	0xffffffff


	//   ....[6]....
        /*0284*/ 	.word	0xffffffff


	//   ....[7]....
        /*0288*/ 	.word	0xffffffff


	//----- nvinfo : EIATTR_COOP_GROUP_INSTR_OFFSETS
	.align		4
.L_64:
        /*028c*/ 	.byte	0x04, 0x28
        /*028e*/ 	.short	(.L_66 - .L_65)


	//   ....[0]....
.L_65:
        /*0290*/ 	.word	0x00001e40


	//   ....[1]....
        /*0294*/ 	.word	0x00001f30


	//   ....[2]....
        /*0298*/ 	.word	0x00001f40


	//   ....[3]....
        /*029c*/ 	.word	0x00001f70


	//   ....[4]....
        /*02a0*/ 	.word	0x00002d00


	//   ....[5]....
        /*02a4*/ 	.word	0x00002d10


	//   ....[6]....
        /*02a8*/ 	.word	0x00002e00


	//   ....[7]....
        /*02ac*/ 	.word	0x00002e10


	//----- nvinfo : EIATTR_VRC_CTA_INIT_COUNT
	.align		4
.L_66:
        /*02b0*/ 	.byte	0x02, 0x4a
	.zero		1
	.zero		1


	//----- nvinfo : EIATTR_EXIT_INSTR_OFFSETS
	.align		4
        /*02b4*/ 	.byte	0x04, 0x1c
        /*02b6*/ 	.short	(.L_68 - .L_67)


	//   ....[0]....
.L_67:
        /*02b8*/ 	.word	0x00004850


	//   ....[1]....
        /*02bc*/ 	.word	0x00004880


	//----- nvinfo : EIATTR_REQNTID
	.align		4
.L_68:
        /*02c0*/ 	.byte	0x04, 0x10
        /*02c2*/ 	.short	(.L_70 - .L_69)
.L_69:
        /*02c4*/ 	.word	0x00000200
        /*02c8*/ 	.word	0x00000001
        /*02cc*/ 	.word	0x00000001


	//----- nvinfo : EIATTR_CBANK_PARAM_SIZE
	.align		4
.L_70:
        /*02d0*/ 	.byte	0x03, 0x19
        /*02d2*/ 	.short	0x0088


	//----- nvinfo : EIATTR_PARAM_CBANK
	.align		4
        /*02d4*/ 	.byte	0x04, 0x0a
        /*02d6*/ 	.short	(.L_72 - .L_71)
	.align		4
.L_71:
        /*02d8*/ 	.word	index@(.nv.constant0.attn_fwd)
        /*02dc*/ 	.short	0x0380
        /*02de*/ 	.short	0x0088


	//----- nvinfo : EIATTR_SW_WAR
	.align		4
.L_72:
        /*02e0*/ 	.byte	0x04, 0x36
        /*02e2*/ 	.short	(.L_74 - .L_73)
.L_73:
        /*02e4*/ 	.word	0x00000008
.L_74:


//--------------------- .nv.compat                --------------------------
	.section	.nv.compat,"",@"SHT_CUDA_COMPAT_INFO"
	.align	4
        /*0000*/ 	.byte	0x02, 0x02, 0x01, 0x00, 0x02, 0x05, 0x05, 0x00, 0x02, 0x03, 0x00, 0x00, 0x02, 0x06, 0x01, 0x00


//--------------------- .nv.callgraph             --------------------------
	.section	.nv.callgraph,"",@"SHT_CUDA_CALLGRAPH"
	.align	4
	.sectionentsize	8
	.align		4
        /*0000*/ 	.word	0x00000000
	.align		4
        /*0004*/ 	.word	0xffffffff
	.align		4
        /*0008*/ 	.word	0x00000000
	.align		4
        /*000c*/ 	.word	0xfffffffe
	.align		4
        /*0010*/ 	.word	0x00000000
	.align		4
        /*0014*/ 	.word	0xfffffffd
	.align		4
        /*0018*/ 	.word	0x00000000
	.align		4
        /*001c*/ 	.word	0xfffffffc


//--------------------- .nv.constant4             --------------------------
	.section	.nv.constant4,"a",@progbits
	.align	8
	.align		8
.nv.constant4:
        /*0000*/ 	.dword	_$_str


//--------------------- .text.attn_fwd            --------------------------
	.section	.text.attn_fwd,"ax",@progbits
	.align	128
        .global         attn_fwd
        .type           attn_fwd,@function
        .size           attn_fwd,(.L_x_3 - attn_fwd)
        .other          attn_fwd,@"STO_CUDA_ENTRY STV_DEFAULT"
attn_fwd:
.text.attn_fwd:
[----:B------:R-:W0:Y:S01]  /*0000*/  LDC R1, c[0x0][0x37c] ;  /* 0x0000df00ff017b82 */ /* 0x000e220000000800 */
[----:B------:R-:W1:Y:S07]  /*0010*/  S2R R3, SR_TID.X ;  /* 0x0000000000037919 */ /* 0x000e6e0000002100 */
[----:B------:R-:W2:Y:S01]  /*0020*/  S2UR UR6, SR_CTAID.Y ;  /* 0x00000000000679c3 */ /* 0x000ea20000002600 */
[----:B------:R-:W2:Y:S01]  /*0030*/  LDCU.64 UR4, c[0x0][0x3b0] ;  /* 0x00007600ff0477ac */ /* 0x000ea20008000a00 */
[----:B0-----:R-:W-:Y:S01]  /*0040*/  IADD3 R1, PT, PT, R1, -0x58, RZ ;  /* 0xffffffa801017810 */ /* 0x001fe20007ffe0ff */
[----:B------:R-:W0:Y:S01]  /*0050*/  S2R R5, SR_CTAID.X ;  /* 0x0000000000057919 */ /* 0x000e220000002500 */
[----:B------:R-:W3:Y:S04]  /*0060*/  LDCU.64 UR8, c[0x0][0x358] ;  /* 0x00006b00ff0877ac */ /* 0x000ee80008000a00 */
[----:B------:R-:W4:Y:S08]  /*0070*/  LDC R9, c[0x0][0x3b8] ;  /* 0x0000ee00ff097b82 */ /* 0x000f300000000800 */
[----:B------:R-:W5:Y:S01]  /*0080*/  LDC.64 R10, c[0x0][0x380] ;  /* 0x0000e000ff0a7b82 */ /* 0x000f620000000a00 */
[----:B--2---:R-:W-:-:S04]  /*0090*/  UIMAD UR4, UR6, UR4, URZ ;  /* 0x00000004060472a4 */ /* 0x004fc8000f8e02ff */
[----:B------:R-:W-:Y:S01]  /*00a0*/  USHF.L.U32 UR7, UR4, 0x1, URZ ;  /* 0x0000000104077899 */ /* 0x000fe200080006ff */
[----:B-1----:R-:W-:Y:S02]  /*00b0*/  LOP3.LUT R0, R3, 0xff, RZ, 0xc0, !PT ;  /* 0x000000ff03007812 */ /* 0x002fe400078ec0ff */
[----:B------:R-:W-:-:S03]  /*00c0*/  SHF.R.U32.HI R4, RZ, 0x8, R3 ;  /* 0x00000008ff047819 */ /* 0x000fc60000011603 */
[----:B0-----:R-:W-:Y:S01]  /*00d0*/  IMAD R2, R5, 0x100, R0 ;  /* 0x0000010005027824 */ /* 0x001fe200078e0200 */
[----:B------:R-:W-:-:S03]  /*00e0*/  SGXT.U32 R4, R4, 0x1 ;  /* 0x000000010404781a */ /* 0x000fc60000000000 */
[----:B------:R-:W-:Y:S01]  /*00f0*/  IMAD R2, R2, UR5, RZ ;  /* 0x0000000502027c24 */ /* 0x000fe2000f8e02ff */
[----:B------:R-:W-:Y:S01]  /*0100*/  UIMAD.WIDE UR4, UR4, 0x2, URZ ;  /* 0x00000002040478a5 */ /* 0x000fe2000f8e02ff */
[----:B----4-:R-:W-:-:S03]  /*0110*/  IMAD R7, R4, R9, RZ ;  /* 0x0000000904077224 */ /* 0x010fc600078e02ff */
[C---:B------:R-:W-:Y:S01]  /*0120*/  SHF.L.U32 R5, R2.reuse, 0x1, RZ ;  /* 0x0000000102057819 */ /* 0x040fe200000006ff */
[----:B------:R-:W-:-:S03]  /*0130*/  IMAD.HI R2, R2, 0x2, RZ ;  /* 0x0000000202027827 */ /* 0x000fc600078e02ff */
[----:B-----5:R-:W-:Y:S01]  /*0140*/  IADD3 R4, P0, P1, R5, UR7, R10 ;  /* 0x0000000705047c10 */ /* 0x020fe2000f91e00a */
[----:B------:R-:W-:Y:S01]  /*0150*/  IMAD R5, R9, 0x2, R7 ;  /* 0x0000000209057824 */ /* 0x000fe200078e0207 */
[----:B------:R-:W0:Y:S02]  /*0160*/  LDCU UR7, c[0x0][0x3f0] ;  /* 0x00007e00ff0777ac */ /* 0x000e240008000800 */
[----:B------:R-:W-:Y:S02]  /*0170*/  IADD3.X R2, PT, PT, R2, UR5, R11, P0, P1 ;  /* 0x0000000502027c10 */ /* 0x000fe400087e240b */
[----:B------:R-:W-:Y:S02]  /*0180*/  LEA R10, P0, R7, R4, 0x1 ;  /* 0x00000004070a7211 */ /* 0x000fe400078008ff */
[----:B------:R-:W-:Y:S02]  /*0190*/  LEA R15, R9, R5, 0x1 ;  /* 0x00000005090f7211 */ /* 0x000fe400078e08ff */
[----:B------:R-:W-:-:S02]  /*01a0*/  LEA.HI.X.SX32 R11, R7, R2, 0x1, P0 ;  /* 0x00000002070b7211 */ /* 0x000fc400000f0eff */
[-C--:B------:R-:W-:Y:S01]  /*01b0*/  LEA R12, P1, R5, R4.reuse, 0x1 ;  /* 0x00000004050c7211 */ /* 0x080fe200078208ff */
[----:B------:R-:W-:Y:S01]  /*01c0*/  IMAD R7, R9, 0x2, R15 ;  /* 0x0000000209077824 */ /* 0x000fe200078e020f */
[----:B------:R-:W-:Y:S02]  /*01d0*/  LEA R14, P0, R15, R4, 0x1 ;  /* 0x000000040f0e7211 */ /* 0x000fe400078008ff */
[-C--:B------:R-:W-:Y:S02]  /*01e0*/  LEA.HI.X.SX32 R13, R5, R2.reuse, 0x1, P1 ;  /* 0x00000002050d7211 */ /* 0x080fe400008f0eff */
[----:B------:R-:W-:Y:S01]  /*01f0*/  LEA R19, R9, R7, 0x1 ;  /* 0x0000000709137211 */ /* 0x000fe200078e08ff */
[----:B---3--:R1:W2:Y:S01]  /*0200*/  LDG.E.U16 R5, desc[UR8][R10.64] ;  /* 0x000000080a057981 */ /* 0x0082a2000c1e1500 */
[----:B------:R-:W-:-:S03]  /*0210*/  LEA.HI.X.SX32 R15, R15, R2, 0x1, P0 ;  /* 0x000000020f0f7211 */ /* 0x000fc600000f0eff */
[----:B------:R-:W-:Y:S01]  /*0220*/  IMAD R21, R9, 0x2, R19 ;  /* 0x0000000209157824 */ /* 0x000fe200078e0213 */
[----:B------:R3:W4:Y:S01]  /*0230*/  LDG.E.U16 R6, desc[UR8][R12.64] ;  /* 0x000000080c067981 */ /* 0x000722000c1e1500 */
[-C--:B------:R-:W-:Y:S02]  /*0240*/  LEA R16, P0, R7, R4.reuse, 0x1 ;  /* 0x0000000407107211 */ /* 0x080fe400078008ff */
[----:B------:R-:W-:Y:S02]  /*0250*/  LEA R18, P1, R19, R4, 0x1 ;  /* 0x0000000413127211 */ /* 0x000fe400078208ff */
[----:B-1----:R-:W-:Y:S02]  /*0260*/  LEA R11, R9, R21, 0x1 ;  /* 0x00000015090b7211 */ /* 0x002fe400078e08ff */
[----:B------:R-:W-:-:S03]  /*0270*/  LEA.HI.X.SX32 R17, R7, R2, 0x1, P0 ;  /* 0x0000000207117211 */ /* 0x000fc600000f0eff */
[----:B---3--:R-:W-:Y:S01]  /*0280*/  IMAD R13, R9, 0x2, R11 ;  /* 0x00000002090d7824 */ /* 0x008fe200078e020b */
[----:B------:R-:W-:Y:S01]  /*0290*/  LEA.HI.X.SX32 R19, R19, R2, 0x1, P1 ;  /* 0x0000000213137211 */ /* 0x000fe200008f0eff */
[----:B------:R-:W3:Y:S01]  /*02a0*/  LDG.E.U16 R7, desc[UR8][R14.64] ;  /* 0x000000080e077981 */ /* 0x000ee2000c1e1500 */
[----:B------:R-:W-:Y:S02]  /*02b0*/  LEA R20, P0, R21, R4, 0x1 ;  /* 0x0000000415147211 */ /* 0x000fe400078008ff */
[C---:B------:R-:W-:Y:S01]  /*02c0*/  LEA R23, R9.reuse, R13, 0x1 ;  /* 0x0000000d09177211 */ /* 0x040fe200078e08ff */
[----:B------:R1:W5:Y:S04]  /*02d0*/  LDG.E.U16 R24, desc[UR8][R18.64] ;  /* 0x0000000812187981 */ /* 0x000368000c1e1500 */
[----:B------:R-:W-:Y:S01]  /*02e0*/  IMAD R25, R9, 0x2, R23 ;  /* 0x0000000209197824 */ /* 0x000fe200078e0217 */
[----:B------:R-:W-:Y:S01]  /*02f0*/  LEA.HI.X.SX32 R21, R21, R2, 0x1, P0 ;  /* 0x0000000215157211 */ /* 0x000fe200000f0eff */
[----:B------:R-:W3:Y:S01]  /*0300*/  LDG.E.U16 R8, desc[UR8][R16.64] ;  /* 0x0000000810087981 */ /* 0x000ee2000c1e1500 */
[----:B------:R-:W-:-:S02]  /*0310*/  LEA R10, P0, R11, R4, 0x1 ;  /* 0x000000040b0a7211 */ /* 0x000fc400078008ff */
[----:B-1----:R-:W-:Y:S01]  /*0320*/  LEA R19, R9, R25, 0x1 ;  /* 0x0000001909137211 */ /* 0x002fe200078e08ff */
[----:B------:R1:W3:Y:S01]  /*0330*/  LDG.E.U16 R26, desc[UR8][R20.64] ;  /* 0x00000008141a7981 */ /* 0x0002e2000c1e1500 */
[----:B------:R-:W-:Y:S02]  /*0340*/  LEA.HI.X.SX32 R11, R11, R2, 0x1, P0 ;  /* 0x000000020b0b7211 */ /* 0x000fe400000f0eff */
[-C--:B------:R-:W-:Y:S02]  /*0350*/  LEA R12, P0, R13, R4.reuse, 0x1 ;  /* 0x000000040d0c7211 */ /* 0x080fe400078008ff */
[----:B------:R-:W-:Y:S01]  /*0360*/  LEA R14, P1, R23, R4, 0x1 ;  /* 0x00000004170e7211 */ /* 0x000fe200078208ff */
[----:B------:R-:W3:Y:S01]  /*0370*/  LDG.E.U16 R28, desc[UR8][R10.64] ;  /* 0x000000080a1c7981 */ /* 0x000ee2000c1e1500 */
[----:B-1----:R-:W-:Y:S01]  /*0380*/  IMAD R21, R9, 0x2, R19 ;  /* 0x0000000209157824 */ /* 0x002fe200078e0213 */
[-C--:B------:R-:W-:Y:S02]  /*0390*/  LEA.HI.X.SX32 R13, R13, R2.reuse, 0x1, P0 ;  /* 0x000000020d0d7211 */ /* 0x080fe400000f0eff */
[----:B------:R-:W-:-:S02]  /*03a0*/  LEA.HI.X.SX32 R15, R23, R2, 0x1, P1 ;  /* 0x00000002170f7211 */ /* 0x000fc400008f0eff */
[----:B------:R-:W-:Y:S01]  /*03b0*/  LEA R16, P0, R25, R4, 0x1 ;  /* 0x0000000419107211 */ /* 0x000fe200078008ff */
[----:B------:R-:W3:Y:S01]  /*03c0*/  LDG.E.U16 R30, desc[UR8][R12.64] ;  /* 0x000000080c1e7981 */ /* 0x000ee2000c1e1500 */
[----:B------:R-:W-:Y:S02]  /*03d0*/  LEA R23, R9, R21, 0x1 ;  /* 0x0000001509177211 */ /* 0x000fe400078e08ff */
[----:B------:R-:W-:Y:S01]  /*03e0*/  LEA.HI.X.SX32 R17, R25, R2, 0x1, P0 ;  /* 0x0000000219117211 */ /* 0x000fe200000f0eff */
[----:B------:R1:W3:Y:S02]  /*03f0*/  LDG.E.U16 R32, desc[UR8][R14.64] ;  /* 0x000000080e207981 */ /* 0x0002e4000c1e1500 */
[----:B------:R-:W-:Y:S01]  /*0400*/  IMAD R25, R9, 0x2, R23 ;  /* 0x0000000209197824 */ /* 0x000fe200078e0217 */
[-C--:B------:R-:W-:Y:S01]  /*0410*/  LEA R18, P0, R19, R4.reuse, 0x1 ;  /* 0x0000000413127211 */ /* 0x080fe200078008ff */
[----:B------:R0:W4:Y:S01]  /*0420*/  LDG.E.U16 R33, desc[UR8][R16.64] ;  /* 0x0000000810217981 */ /* 0x000122000c1e1500 */
[----:B------:R-:W-:-:S02]  /*0430*/  LEA R20, P1, R23, R4, 0x1 ;  /* 0x0000000417147211 */ /* 0x000fc400078208ff */
[----:B------:R-:W-:Y:S02]  /*0440*/  LEA.HI.X.SX32 R19, R19, R2, 0x1, P0 ;  /* 0x0000000213137211 */ /* 0x000fe400000f0eff */
[----:B-1----:R-:W-:Y:S02]  /*0450*/  LEA R15, R9, R25, 0x1 ;  /* 0x00000019090f7211 */ /* 0x002fe400078e08ff */
[----:B------:R-:W-:Y:S01]  /*0460*/  LEA R10, P0, R21, R4, 0x1 ;  /* 0x00000004150a7211 */ /* 0x000fe200078008ff */
[----:B------:R1:W4:Y:S02]  /*0470*/  LDG.E.U16 R34, desc[UR8][R18.64] ;  /* 0x0000000812227981 */ /* 0x000324000c1e1500 */
[----:B0-----:R-:W-:Y:S01]  /*0480*/  IMAD R17, R9, 0x2, R15 ;  /* 0x0000000209117824 */ /* 0x001fe200078e020f */
[-C--:B------:R-:W-:Y:S02]  /*0490*/  LEA.HI.X.SX32 R11, R21, R2.reuse, 0x1, P0 ;  /* 0x00000002150b7211 */ /* 0x080fe400000f0eff */
[----:B------:R-:W-:-:S02]  /*04a0*/  LEA.HI.X.SX32 R21, R23, R2, 0x1, P1 ;  /* 0x0000000217157211 */ /* 0x000fc400008f0eff */
[----:B------:R-:W-:Y:S01]  /*04b0*/  LEA R12, P0, R25, R4, 0x1 ;  /* 0x00000004190c7211 */ /* 0x000fe200078008ff */
[----:B------:R-:W4:Y:S01]  /*04c0*/  LDG.E.U16 R35, desc[UR8][R10.64] ;  /* 0x000000080a237981 */ /* 0x000f22000c1e1500 */
[----:B------:R-:W-:Y:S02]  /*04d0*/  LEA R23, R9, R17, 0x1 ;  /* 0x0000001109177211 */ /* 0x000fe400078e08ff */
[----:B------:R-:W-:Y:S01]  /*04e0*/  LEA.HI.X.SX32 R13, R25, R2, 0x1, P0 ;  /* 0x00000002190d7211 */ /* 0x000fe200000f0eff */
[----:B------:R0:W4:Y:S02]  /*04f0*/  LDG.E.U16 R36, desc[UR8][R20.64] ;  /* 0x0000000814247981 */ /* 0x000124000c1e1500 */
[----:B------:R-:W-:Y:S01]  /*0500*/  IMAD R25, R9, 0x2, R23 ;  /* 0x0000000209197824 */ /* 0x000fe200078e0217 */
[----:B------:R-:W-:Y:S01]  /*0510*/  LEA R14, P0, R15, R4, 0x1 ;  /* 0x000000040f0e7211 */ /* 0x000fe200078008ff */
[----:B------:R0:W4:Y:S03]  /*0520*/  LDG.E.U16 R37, desc[UR8][R12.64] ;  /* 0x000000080c257981 */ /* 0x000126000c1e1500 */
[----:B------:R-:W-:-:S05]  /*0530*/  LEA R27, R9, R25, 0x1 ;  /* 0x00000019091b7211 */ /* 0x000fca00078e08ff */
[----:B------:R-:W-:Y:S01]  /*0540*/  IMAD R29, R9, 0x2, R27 ;  /* 0x00000002091d7824 */ /* 0x000fe200078e021b */
[----:B------:R-:W-:Y:S02]  /*0550*/  LEA.HI.X.SX32 R15, R15, R2, 0x1, P0 ;  /* 0x000000020f0f7211 */ /* 0x000fe400000f0eff */
[-C--:B------:R-:W-:Y:S02]  /*0560*/  LEA R16, P0, R17, R4.reuse, 0x1 ;  /* 0x0000000411107211 */ /* 0x080fe400078008ff */
[----:B-1----:R-:W-:Y:S01]  /*0570*/  LEA R18, P1, R23, R4, 0x1 ;  /* 0x0000000417127211 */ /* 0x002fe200078208ff */
[----:B------:R1:W4:Y:S01]  /*0580*/  LDG.E.U16 R38, desc[UR8][R14.64] ;  /* 0x000000080e267981 */ /* 0x000322000c1e1500 */
[----:B0-----:R-:W-:Y:S02]  /*0590*/  LEA R21, R9, R29, 0x1 ;  /* 0x0000001d09157211 */ /* 0x001fe400078e08ff */
[-C--:B------:R-:W-:Y:S02]  /*05a0*/  LEA.HI.X.SX32 R17, R17, R2.reuse, 0x1, P0 ;  /* 0x0000000211117211 */ /* 0x080fe400000f0eff */
[----:B------:R-:W-:Y:S01]  /*05b0*/  LEA.HI.X.SX32 R19, R23, R2, 0x1, P1 ;  /* 0x0000000217137211 */ /* 0x000fe200008f0eff */
[----:B------:R-:W-:Y:S01]  /*05c0*/  IMAD R23, R9, 0x2, R21 ;  /* 0x0000000209177824 */ /* 0x000fe200078e0215 */
[C---:B------:R-:W-:Y:S01]  /*05d0*/  LEA R10, P0, R25.reuse, R4, 0x1 ;  /* 0x00000004190a7211 */ /* 0x040fe200078008ff */
[----:B------:R-:W4:Y:S03]  /*05e0*/  LDG.E.U16 R39, desc[UR8][R16.64] ;  /* 0x0000000810277981 */ /* 0x000f26000c1e1500 */
[----:B------:R-:W-:Y:S01]  /*05f0*/  LEA.HI.X.SX32 R11, R25, R2, 0x1, P0 ;  /* 0x00000002190b7211 */ /* 0x000fe200000f0eff */
[----:B------:R0:W4:Y:S01]  /*0600*/  LDG.E.U16 R40, desc[UR8][R18.64] ;  /* 0x0000000812287981 */ /* 0x000122000c1e1500 */
[----:B------:R-:W-:-:S02]  /*0610*/  LEA R12, P0, R27, R4, 0x1 ;  /* 0x000000041b0c7211 */ /* 0x000fc400078008ff */
[----:B------:R-:W-:Y:S01]  /*0620*/  LEA R25, R9, R23, 0x1 ;  /* 0x0000001709197211 */ /* 0x000fe200078e08ff */
[----:B------:R0:W4:Y:S01]  /*0630*/  LDG.E.U16 R41, desc[UR8][R10.64] ;  /* 0x000000080a297981 */ /* 0x000122000c1e1500 */
[----:B------:R-:W-:-:S03]  /*0640*/  LEA.HI.X.SX32 R13, R27, R2, 0x1, P0 ;  /* 0x000000021b0d7211 */ /* 0x000fc600000f0eff */
[----:B------:R-:W-:Y:S01]  /*0650*/  IMAD R27, R9, 0x2, R25 ;  /* 0x00000002091b7824 */ /* 0x000fe200078e0219 */
[----:B-1----:R-:W-:Y:S01]  /*0660*/  LEA R14, P0, R23, R4, 0x1 ;  /* 0x00000004170e7211 */ /* 0x002fe200078008ff */
[----:B------:R1:W4:Y:S03]  /*0670*/  LDG.E.U16 R42, desc[UR8][R12.64] ;  /* 0x000000080c2a7981 */ /* 0x000326000c1e1500 */
[----:B0-----:R-:W-:Y:S02]  /*0680*/  LEA R19, R9, R27, 0x1 ;  /* 0x0000001b09137211 */ /* 0x001fe400078e08ff */
[----:B------:R-:W-:-:S03]  /*0690*/  LEA.HI.X.SX32 R15, R23, R2, 0x1, P0 ;  /* 0x00000002170f7211 */ /* 0x000fc600000f0eff */
[----:B------:R-:W-:Y:S01]  /*06a0*/  IMAD R23, R9, 0x2, R19 ;  /* 0x0000000209177824 */ /* 0x000fe200078e0213 */
[-C--:B------:R-:W-:Y:S01]  /*06b0*/  LEA R20, P1, R21, R4.reuse, 0x1 ;  /* 0x0000000415147211 */ /* 0x080fe200078208ff */
[----:B------:R-:W4:Y:S01]  /*06c0*/  LDG.E.U16 R44, desc[UR8][R14.64] ;  /* 0x000000080e2c7981 */ /* 0x000f22000c1e1500 */
[----:B------:R-:W-:Y:S02]  /*06d0*/  LEA R16, P0, R25, R4, 0x1 ;  /* 0x0000000419107211 */ /* 0x000fe400078008ff */
[----:B------:R-:W-:Y:S02]  /*06e0*/  LEA R11, R9, R23, 0x1 ;  /* 0x00000017090b7211 */ /* 0x000fe400078e08ff */
[-C--:B------:R-:W-:Y:S02]  /*06f0*/  LEA.HI.X.SX32 R21, R21, R2.reuse, 0x1, P1 ;  /* 0x0000000215157211 */ /* 0x080fe400008f0eff */
[----:B------:R-:W-:Y:S01]  /*0700*/  LEA.HI.X.SX32 R17, R25, R2, 0x1, P0 ;  /* 0x0000000219117211 */ /* 0x000fe200000f0eff */
[----:B------:R-:W-:Y:S01]  /*0710*/  IMAD R25, R9, 0x2, R11 ;  /* 0x0000000209197824 */ /* 0x000fe200078e020b */
[-C--:B------:R-:W-:Y:S01]  /*0720*/  LEA R18, P1, R19, R4.reuse, 0x1 ;  /* 0x0000000413127211 */ /* 0x080fe200078208ff */
[----:B------:R0:W4:Y:S01]  /*0730*/  LDG.E.U16 R43, desc[UR8][R20.64] ;  /* 0x00000008142b7981 */ /* 0x000122000c1e1500 */
[----:B-1----:R-:W-:-:S02]  /*0740*/  LEA R12, P0, R23, R4, 0x1 ;  /* 0x00000004170c7211 */ /* 0x002fc400078008ff */
[-C--:B------:R-:W-:Y:S01]  /*0750*/  LEA.HI.X.SX32 R19, R19, R2.reuse, 0x1, P1 ;  /* 0x0000000213137211 */ /* 0x080fe200008f0eff */
[----:B------:R1:W4:Y:S01]  /*0760*/  LDG.E.U16 R45, desc[UR8][R16.64] ;  /* 0x00000008102d7981 */ /* 0x000322000c1e1500 */
[----:B------:R-:W-:-:S03]  /*0770*/  LEA.HI.X.SX32 R13, R23, R2, 0x1, P0 ;  /* 0x00000002170d7211 */ /* 0x000fc600000f0eff */
[----:B------:R1:W4:Y:S01]  /*0780*/  LDG.E.U16 R46, desc[UR8][R18.64] ;  /* 0x00000008122e7981 */ /* 0x000322000c1e1500 */
[----:B0-----:R-:W-:Y:S02]  /*0790*/  LEA R21, R9, R25, 0x1 ;  /* 0x0000001909157211 */ /* 0x001fe400078e08ff */
[-C--:B------:R-:W-:Y:S01]  /*07a0*/  LEA R20, P0, R11, R4.reuse, 0x1 ;  /* 0x000000040b147211 */ /* 0x080fe200078008ff */
[----:B------:R0:W4:Y:S01]  /*07b0*/  LDG.E.U16 R47, desc[UR8][R12.64] ;  /* 0x000000080c2f7981 */ /* 0x000122000c1e1500 */
[----:B------:R-:W-:Y:S01]  /*07c0*/  LEA R22, P1, R21, R4, 0x1 ;  /* 0x0000000415167211 */ /* 0x000fe200078208ff */
[----:B------:R-:W-:-:S03]  /*07d0*/  IMAD R31, R9, 0x2, R21 ;  /* 0x00000002091f7824 */ /* 0x000fc600078e0215 */
[-C--:B------:R-:W-:Y:S02]  /*07e0*/  LEA.HI.X.SX32 R23, R21, R2.reuse, 0x1, P1 ;  /* 0x0000000215177211 */ /* 0x080fe400008f0eff */
[----:B------:R-:W-:Y:S02]  /*07f0*/  LEA.HI.X.SX32 R21, R11, R2, 0x1, P0 ;  /* 0x000000020b157211 */ /* 0x000fe400000f0eff */
[----:B------:R-:W-:Y:S01]  /*0800*/  LEA R11, R9, R31, 0x1 ;  /* 0x0000001f090b7211 */ /* 0x000fe200078e08ff */
[----:B------:R0:W4:Y:S01]  /*0810*/  LDG.E.U16 R48, desc[UR8][R22.64] ;  /* 0x0000000816307981 */ /* 0x000122000c1e1500 */
[-C--:B-1----:R-:W-:Y:S02]  /*0820*/  LEA R16, P0, R31, R4.reuse, 0x1 ;  /* 0x000000041f107211 */ /* 0x082fe400078008ff */
[----:B------:R-:W-:Y:S01]  /*0830*/  LEA R18, P1, R11, R4, 0x1 ;  /* 0x000000040b127211 */ /* 0x000fe200078208ff */
[----:B------:R-:W4:Y:S01]  /*0840*/  LDG.E.U16 R20, desc[UR8][R20.64] ;  /* 0x0000000814147981 */ /* 0x000f22000c1e1500 */
[----:B------:R-:W-:-:S02]  /*0850*/  LEA.HI.X.SX32 R17, R31, R2, 0x1, P0 ;  /* 0x000000021f117211 */ /* 0x000fc400000f0eff */
[----:B------:R-:W-:Y:S01]  /*0860*/  LEA R10, P0, R29, R4, 0x1 ;  /* 0x000000041d0a7211 */ /* 0x000fe200078008ff */
[----:B------:R-:W-:Y:S01]  /*0870*/  IMAD R9, R9, 0x2, R11 ;  /* 0x0000000209097824 */ /* 0x000fe200078e020b */
[-C--:B------:R-:W-:Y:S01]  /*0880*/  LEA.HI.X.SX32 R19, R11, R2.reuse, 0x1, P1 ;  /* 0x000000020b137211 */ /* 0x080fe200008f0eff */
[----:B------:R-:W4:Y:S01]  /*0890*/  LDG.E.U16 R16, desc[UR8][R16.64] ;  /* 0x0000000810107981 */ /* 0x000f22000c1e1500 */
[----:B------:R-:W-:Y:S02]  /*08a0*/  LEA.HI.X.SX32 R11, R29, R2, 0x1, P0 ;  /* 0x000000021d0b7211 */ /* 0x000fe400000f0eff */
[-C--:B0-----:R-:W-:Y:S01]  /*08b0*/  LEA R12, P0, R27, R4.reuse, 0x1 ;  /* 0x000000041b0c7211 */ /* 0x081fe200078008ff */
[----:B------:R-:W4:Y:S01]  /*08c0*/  LDG.E.U16 R18, desc[UR8][R18.64] ;  /* 0x0000000812127981 */ /* 0x000f22000c1e1500 */
[----:B------:R-:W-:Y:S02]  /*08d0*/  LEA R14, P1, R25, R4, 0x1 ;  /* 0x00000004190e7211 */ /* 0x000fe400078208ff */
[----:B------:R-:W-:Y:S01]  /*08e0*/  LEA.HI.X.SX32 R13, R27, R2, 0x1, P0 ;  /* 0x000000021b0d7211 */ /* 0x000fe200000f0eff */
[----:B------:R-:W4:Y:S01]  /*08f0*/  LDG.E.U16 R10, desc[UR8][R10.64] ;  /* 0x000000080a0a7981 */ /* 0x000f22000c1e1500 */
[----:B------:R-:W-:-:S02]  /*0900*/  LEA R22, P0, R9, R4, 0x1 ;  /* 0x0000000409167211 */ /* 0x000fc400078008ff */
[-C--:B------:R-:W-:Y:S01]  /*0910*/  LEA.HI.X.SX32 R15, R25, R2.reuse, 0x1, P1 ;  /* 0x00000002190f7211 */ /* 0x080fe200008f0eff */
[----:B------:R-:W4:Y:S01]  /*0920*/  LDG.E.U16 R12, desc[UR8][R12.64] ;  /* 0x000000080c0c7981 */ /* 0x000f22000c1e1500 */
[----:B------:R-:W-:-:S03]  /*0930*/  LEA.HI.X.SX32 R23, R9, R2, 0x1, P0 ;  /* 0x0000000209177211 */ /* 0x000fc600000f0eff */
[----:B------:R-:W4:Y:S04]  /*0940*/  LDG.E.U16 R14, desc[UR8][R14.64] ;  /* 0x000000080e0e7981 */ /* 0x000f28000c1e1500 */
[----:B------:R-:W4:Y:S01]  /*0950*/  LDG.E.U16 R22, desc[UR8][R22.64] ;  /* 0x0000000816167981 */ /* 0x000f22000c1e1500 */
[----:B------:R-:W0:Y:S01]  /*0960*/  S2UR UR5, SR_CgaCtaId ;  /* 0x00000000000579c3 */ /* 0x000e220000008800 */
[----:B------:R-:W-:Y:S01]  /*0970*/  SHF.R.S32.HI R2, RZ, 0x8, R3 ;  /* 0x00000008ff027819 */ /* 0x000fe20000011403 */
[----:B------:R-:W-:Y:S01]  /*0980*/  UMOV UR4, 0x400 ;  /* 0x0000040000047882 */ /* 0x000fe20000000000 */
[----:B------:R-:W-:Y:S02]  /*0990*/  SHF.L.U32 R9, R0, 0x1, RZ ;  /* 0x0000000100097819 */ /* 0x000fe400000006ff */
[----:B------:R-:W-:Y:S01]  /*09a0*/  SGXT R0, R2, 0x1 ;  /* 0x000000010200781a */ /* 0x000fe20000000200 */
[----:B------:R-:W-:-:S03]  /*09b0*/  UISETP.GE.AND UP0, UPT, UR7, 0x1, UPT ;  /* 0x000000010700788c */ /* 0x000fc6000bf06270 */
[----:B------:R-:W-:-:S04]  /*09c0*/  LOP3.LUT R9, R9, 0x210, R0, 0x78, !PT ;  /* 0x0000021009097812 */ /* 0x000fc800078e7800 */
[----:B------:R-:W-:Y:S01]  /*09d0*/  LOP3.LUT R0, R9, 0x20, RZ, 0x3c, !PT ;  /* 0x0000002009007812 */ /* 0x000fe200078e3cff */
[----:B0-----:R-:W-:Y:S01]  /*09e0*/  ULEA UR5, UR5, UR4, 0x18 ;  /* 0x0000000405057291 */ /* 0x001fe2000f8ec0ff */
[----:B------:R-:W-:Y:S01]  /*09f0*/  MOV R113, 0x3f800000 ;  /* 0x3f80000000717802 */ /* 0x000fe20000000f00 */
[----:B------:R-:W-:Y:S01]  /*0a00*/  IMAD.MOV.U32 R112, RZ, RZ, 0x3f800000 ;  /* 0x3f800000ff707424 */ /* 0x000fe200078e00ff */
[----:B------:R-:W-:Y:S02]  /*0a10*/  MOV R2, 0xff800000 ;  /* 0xff80000000027802 */ /* 0x000fe40000000f00 */
[----:B------:R-:W-:Y:S02]  /*0a20*/  CS2R R56, SRZ ;  /* 0x0000000000387805 */ /* 0x000fe4000001ff00 */
[----:B------:R-:W-:Y:S02]  /*0a30*/  CS2R R58, SRZ ;  /* 0x00000000003a7805 */ /* 0x000fe4000001ff00 */
[----:B------:R-:W-:-:S02]  /*0a40*/  CS2R R68, SRZ ;  /* 0x0000000000447805 */ /* 0x000fc4000001ff00 */
[----:B------:R-:W-:Y:S02]  /*0a50*/  CS2R R70, SRZ ;  /* 0x0000000000467805 */ /* 0x000fe4000001ff00 */
[----:B------:R-:W-:Y:S02]  /*0a60*/  CS2R R72, SRZ ;  /* 0x0000000000487805 */ /* 0x000fe4000001ff00 */
[----:B------:R-:W-:Y:S02]  /*0a70*/  CS2R R74, SRZ ;  /* 0x00000000004a7805 */ /* 0x000fe4000001ff00 */
[----:B------:R-:W-:Y:S02]  /*0a80*/  CS2R R76, SRZ ;  /* 0x00000000004c7805 */ /* 0x000fe4000001ff00 */
[----:B------:R-:W-:Y:S02]  /*0a90*/  CS2R R78, SRZ ;  /* 0x00000000004e7805 */ /* 0x000fe4000001ff00 */
[----:B------:R-:W-:-:S02]  /*0aa0*/  CS2R R88, SRZ ;  /* 0x0000000000587805 */ /* 0x000fc4000001ff00 */
[----:B------:R-:W-:Y:S02]  /*0ab0*/  CS2R R90, SRZ ;  /* 0x00000000005a7805 */ /* 0x000fe4000001ff00 */
[----:B------:R-:W-:Y:S02]  /*0ac0*/  CS2R R92, SRZ ;  /* 0x00000000005c7805 */ /* 0x000fe4000001ff00 */
[----:B------:R-:W-:Y:S02]  /*0ad0*/  CS2R R94, SRZ ;  /* 0x00000000005e7805 */ /* 0x000fe4000001ff00 */
[----:B------:R-:W-:Y:S01]  /*0ae0*/  LOP3.LUT R4, R3, 0x1ff, RZ, 0xc0, !PT ;  /* 0x000001ff03047812 */ /* 0x000fe200078ec0ff */
[----:B--2---:R0:W-:Y:S02]  /*0af0*/  STS.U16 [R9+UR5], R5 ;  /* 0x0000000509007988 */ /* 0x0041e40008000405 */
[C---:B0-----:R-:W-:Y:S02]  /*0b00*/  LOP3.LUT R5, R9.reuse, 0x40, RZ, 0x3c, !PT ;  /* 0x0000004009057812 */ /* 0x041fe400078e3cff */
[----:B-----5:R-:W-:Y:S04]  /*0b10*/  STS.U16 [R9+UR5+0x1000], R24 ;  /* 0x0010001809007988 */ /* 0x020fe80008000405 */
[----:B---3--:R-:W-:Y:S04]  /*0b20*/  STS.U16 [R9+UR5+0x2000], R32 ;  /* 0x0020002009007988 */ /* 0x008fe80008000405 */
[----:B----4-:R-:W-:Y:S04]  /*0b30*/  STS.U16 [R9+UR5+0x3000], R36 ;  /* 0x0030002409007988 */ /* 0x010fe80008000405 */
[----:B------:R-:W-:Y:S04]  /*0b40*/  STS.U16 [R9+UR5+0x4000], R40 ;  /* 0x0040002809007988 */ /* 0x000fe80008000405 */
[----:B------:R-:W-:Y:S04]  /*0b50*/  STS.U16 [R9+UR5+0x5000], R43 ;  /* 0x0050002b09007988 */ /* 0x000fe80008000405 */
[----:B------:R-:W-:Y:S04]  /*0b60*/  STS.U16 [R9+UR5+0x6000], R46 ;  /* 0x0060002e09007988 */ /* 0x000fe80008000405 */
[----:B------:R0:W-:Y:S04]  /*0b70*/  STS.U16 [R9+UR5+0x7000], R48 ;  /* 0x0070003009007988 */ /* 0x0001e80008000405 */
[----:B------:R1:W-:Y:S01]  /*0b80*/  STS.U16 [R0+UR5+0x400], R6 ;  /* 0x0004000600007988 */ /* 0x0003e20008000405 */
[----:B0-----:R-:W-:-:S03]  /*0b90*/  LOP3.LUT R9, R9, 0x60, RZ, 0x3c, !PT ;  /* 0x0000006009097812 */ /* 0x001fc600078e3cff */
[----:B------:R-:W-:Y:S04]  /*0ba0*/  STS.U16 [R0+UR5+0x1400], R26 ;  /* 0x0014001a00007988 */ /* 0x000fe80008000405 */
[----:B------:R-:W-:Y:S01]  /*0bb0*/  STS.U16 [R0+UR5+0x2400], R33 ;  /* 0x0024002100007988 */ /* 0x000fe20008000405 */
[----:B-1----:R-:W-:-:S03]  /*0bc0*/  IMAD.SHL.U32 R6, R3, 0x2, RZ ;  /* 0x0000000203067824 */ /* 0x002fc600078e00ff */
[----:B------:R-:W-:Y:S04]  /*0bd0*/  STS.U16 [R0+UR5+0x3400], R37 ;  /* 0x0034002500007988 */ /* 0x000fe80008000405 */
[----:B------:R-:W-:Y:S04]  /*0be0*/  STS.U16 [R0+UR5+0x4400], R41 ;  /* 0x0044002900007988 */ /* 0x000fe80008000405 */
[----:B------:R-:W-:Y:S04]  /*0bf0*/  STS.U16 [R0+UR5+0x5400], R44 ;  /* 0x0054002c00007988 */ /* 0x000fe80008000405 */
[----:B------:R0:W-:Y:S04]  /*0c00*/  STS.U16 [R0+UR5+0x6400], R47 ;  /* 0x0064002f00007988 */ /* 0x0001e80008000405 */
[----:B------:R1:W-:Y:S04]  /*0c10*/  STS.U16 [R0+UR5+0x7400], R16 ;  /* 0x0074001000007988 */ /* 0x0003e80008000405 */
[----:B------:R-:W-:Y:S01]  /*0c20*/  STS.U16 [R5+UR5+0x800], R7 ;  /* 0x0008000705007988 */ /* 0x000fe20008000405 */
[----:B0-----:R-:W-:-:S03]  /*0c30*/  CS2R R46, SRZ ;  /* 0x00000000002e7805 */ /* 0x001fc6000001ff00 */
[----:B------:R-:W-:Y:S01]  /*0c40*/  STS.U16 [R5+UR5+0x1800], R28 ;  /* 0x0018001c05007988 */ /* 0x000fe20008000405 */
[----:B-1----:R-:W-:-:S03]  /*0c50*/  IMAD.MOV.U32 R0, RZ, RZ, -0x800000 ;  /* 0xff800000ff007424 */ /* 0x002fc600078e00ff */
[----:B------:R-:W-:Y:S04]  /*0c60*/  STS.U16 [R5+UR5+0x2800], R34 ;  /* 0x0028002205007988 */ /* 0x000fe80008000405 */
[----:B------:R-:W-:Y:S04]  /*0c70*/  STS.U16 [R5+UR5+0x3800], R38 ;  /* 0x0038002605007988 */ /* 0x000fe80008000405 */
[----:B------:R-:W-:Y:S04]  /*0c80*/  STS.U16 [R5+UR5+0x4800], R42 ;  /* 0x0048002a05007988 */ /* 0x000fe80008000405 */
[----:B------:R0:W-:Y:S04]  /*0c90*/  STS.U16 [R5+UR5+0x5800], R45 ;  /* 0x0058002d05007988 */ /* 0x0001e80008000405 */
[----:B------:R-:W-:Y:S04]  /*0ca0*/  STS.U16 [R5+UR5+0x6800], R20 ;  /* 0x0068001405007988 */ /* 0x000fe80008000405 */
[----:B------:R1:W-:Y:S01]  /*0cb0*/  STS.U16 [R5+UR5+0x7800], R18 ;  /* 0x0078001205007988 */ /* 0x0003e20008000405 */
[----:B0-----:R-:W-:-:S03]  /*0cc0*/  CS2R R44, SRZ ;  /* 0x00000000002c7805 */ /* 0x001fc6000001ff00 */
[----:B------:R-:W-:Y:S04]  /*0cd0*/  STS.U16 [R9+UR5+0xc00], R8 ;  /* 0x000c000809007988 */ /* 0x000fe80008000405 */
[----:B------:R-:W-:Y:S01]  /*0ce0*/  STS.U16 [R9+UR5+0x1c00], R30 ;  /* 0x001c001e09007988 */ /* 0x000fe20008000405 */
[----:B-1----:R-:W-:-:S03]  /*0cf0*/  LOP3.LUT R5, R3, 0x7, RZ, 0xc0, !PT ;  /* 0x0000000703057812 */ /* 0x002fc600078ec0ff */
[----:B------:R-:W-:Y:S04]  /*0d00*/  STS.U16 [R9+UR5+0x2c00], R35 ;  /* 0x002c002309007988 */ /* 0x000fe80008000405 */
[----:B------:R-:W-:Y:S04]  /*0d10*/  STS.U16 [R9+UR5+0x3c00], R39 ;  /* 0x003c002709007988 */ /* 0x000fe80008000405 */
[----:B------:R0:W-:Y:S04]  /*0d20*/  STS.U16 [R9+UR5+0x4c00], R10 ;  /* 0x004c000a09007988 */ /* 0x0001e80008000405 */
[----:B------:R-:W-:Y:S04]  /*0d30*/  STS.U16 [R9+UR5+0x5c00], R12 ;  /* 0x005c000c09007988 */ /* 0x000fe80008000405 */
[----:B------:R-:W-:Y:S01]  /*0d40*/  STS.U16 [R9+UR5+0x6c00], R14 ;  /* 0x006c000e09007988 */ /* 0x000fe20008000405 */
[----:B0-----:R-:W-:-:S03]  /*0d50*/  CS2R R10, SRZ ;  /* 0x00000000000a7805 */ /* 0x001fc6000001ff00 */
[----:B------:R0:W-:Y:S02]  /*0d60*/  STS.U16 [R9+UR5+0x7c00], R22 ;  /* 0x007c001609007988 */ /* 0x0001e40008000405 */
[----:B0-----:R-:W-:Y:S01]  /*0d70*/  CS2R R8, SRZ ;  /* 0x0000000000087805 */ /* 0x001fe2000001ff00 */
[----:B------:R-:W-:Y:S06]  /*0d80*/  BRA.U !UP0, `(.L_x_0) ;  /* 0x0000002108887547 */ /* 0x000fec000b800000 */
[----:B------:R-:W0:Y:S01]  /*0d90*/  LDC.64 R8, c[0x0][0x3d0] ;  /* 0x0000f400ff087b82 */ /* 0x000e220000000a00 */
[----:B------:R-:W1:Y:S01]  /*0da0*/  LDCU UR4, c[0x0][0x3c8] ;  /* 0x00007900ff0477ac */ /* 0x000e620008000800 */
[----:B------:R-:W-:Y:S01]  /*0db0*/  LOP3.LUT R0, R3, 0x1c0, RZ, 0xc0, !PT ;  /* 0x000001c003007812 */ /* 0x000fe200078ec0ff */
[----:B------:R-:W-:Y:S01]  /*0dc0*/  IMAD R11, R5, 0x210, RZ ;  /* 0x00000210050b7824 */ /* 0x000fe200078e02ff */
[----:B------:R-:W-:Y:S01]  /*0dd0*/  SHF.L.U32 R4, R4, 0x1, RZ ;  /* 0x0000000104047819 */ /* 0x000fe200000006ff */
[----:B------:R-:W2:Y:S01]  /*0de0*/  LDCU.64 UR10, c[0x0][0x388] ;  /* 0x00007100ff0a77ac */ /* 0x000ea20008000a00 */
[----:B------:R-:W-:Y:S01]  /*0df0*/  SHF.R.U32.HI R7, RZ, 0x2, R0 ;  /* 0x00000002ff077819 */ /* 0x000fe20000011600 */
[----:B------:R-:W-:Y:S01]  /*0e00*/  IMAD.MOV.U32 R38, RZ, RZ, -0x800000 ;  /* 0xff800000ff267424 */ /* 0x000fe200078e00ff */
[----:B------:R-:W3:Y:S01]  /*0e10*/  LDC.64 R110, c[0x0][0x3c0] ;  /* 0x0000f000ff6e7b82 */ /* 0x000ee20000000a00 */
[----:B------:R-:W-:Y:S01]  /*0e20*/  LOP3.LUT R10, R6, 0x10, RZ, 0xc0, !PT ;  /* 0x00000010060a7812 */ /* 0x000fe200078ec0ff */
[----:B------:R-:W4:Y:S01]  /*0e30*/  LDCU.64 UR12, c[0x0][0x390] ;  /* 0x00007200ff0c77ac */ /* 0x000f220008000a00 */
[----:B------:R-:W-:Y:S01]  /*0e40*/  LOP3.LUT R0, R4, R7, RZ, 0x3c, !PT ;  /* 0x0000000704007212 */ /* 0x000fe200078e3cff */
[----:B------:R-:W-:Y:S01]  /*0e50*/  IMAD.MOV.U32 R112, RZ, RZ, 0x3f800000 ;  /* 0x3f800000ff707424 */ /* 0x000fe200078e00ff */
[----:B------:R-:W-:-:S02]  /*0e60*/  LOP3.LUT R7, R3, 0x3f, RZ, 0xc0, !PT ;  /* 0x0000003f03077812 */ /* 0x000fc400078ec0ff */
[----:B------:R-:W-:Y:S02]  /*0e70*/  CS2R R44, SRZ ;  /* 0x00000000002c7805 */ /* 0x000fe4000001ff00 */
[--C-:B------:R-:W-:Y:S01]  /*0e80*/  SHF.R.U32.HI R4, RZ, 0x6, R3.reuse ;  /* 0x00000006ff047819 */ /* 0x100fe20000011603 */
[----:B------:R-:W5:Y:S01]  /*0e90*/  LDC R16, c[0x0][0x3d8] ;  /* 0x0000f600ff107b82 */ /* 0x000f620000000800 */
[----:B------:R-:W-:Y:S01]  /*0ea0*/  LOP3.LUT R14, R10, 0x1e0, R3, 0xf8, !PT ;  /* 0x000001e00a0e7812 */ /* 0x000fe200078ef803 */
[----:B------:R-:W-:Y:S01]  /*0eb0*/  IMAD.SHL.U32 R3, R3, 0x100, RZ ;  /* 0x0000010003037824 */ /* 0x000fe200078e00ff */
[----:B------:R-:W-:Y:S02]  /*0ec0*/  MOV R113, 0x3f800000 ;  /* 0x3f80000000717802 */ /* 0x000fe40000000f00 */
[----:B------:R-:W-:Y:S02]  /*0ed0*/  CS2R R46, SRZ ;  /* 0x00000000002e7805 */ /* 0x000fe4000001ff00 */
[----:B------:R-:W-:-:S02]  /*0ee0*/  LOP3.LUT R11, R11, R14, RZ, 0x3c, !PT ;  /* 0x0000000e0b0b7212 */ /* 0x000fc400078e3cff */
[----:B------:R-:W-:Y:S02]  /*0ef0*/  CS2R R56, SRZ ;  /* 0x0000000000387805 */ /* 0x000fe4000001ff00 */
[----:B------:R-:W-:Y:S01]  /*0f00*/  LOP3.LUT R108, R3, 0x1000, RZ, 0xc0, !PT ;  /* 0x00001000036c7812 */ /* 0x000fe200078ec0ff */
[----:B0-----:R0:W-:Y:S01]  /*0f10*/  STL [R1+0x50], R9 ;  /* 0x0000500901007387 */ /* 0x0011e20000100800 */
[----:B------:R-:W-:Y:S01]  /*0f20*/  IMAD.MOV.U32 R12, RZ, RZ, R9 ;  /* 0x000000ffff0c7224 */ /* 0x000fe200078e0009 */
[----:B------:R-:W-:Y:S01]  /*0f30*/  MOV R13, R8 ;  /* 0x00000008000d7202 */ /* 0x000fe20000000f00 */
[----:B-1----:R-:W-:Y:S01]  /*0f40*/  IMAD R8, R7, UR4, RZ ;  /* 0x0000000407087c24 */ /* 0x002fe2000f8e02ff */
[----:B------:R-:W-:Y:S02]  /*0f50*/  IADD3 R108, PT, PT, R11, UR5, R108 ;  /* 0x000000050b6c7c10 */ /* 0x000fe4000fffe06c */
[----:B------:R-:W-:Y:S02]  /*0f60*/  CS2R R58, SRZ ;  /* 0x00000000003a7805 */ /* 0x000fe4000001ff00 */
[----:B------:R-:W-:Y:S01]  /*0f70*/  CS2R R68, SRZ ;  /* 0x0000000000447805 */ /* 0x000fe2000001ff00 */
[----:B------:R-:W-:Y:S01]  /*0f80*/  IMAD.SHL.U32 R10, R8, 0x2, RZ ;  /* 0x00000002080a7824 */ /* 0x000fe200078e00ff */
[----:B------:R-:W-:Y:S01]  /*0f90*/  CS2R R70, SRZ ;  /* 0x0000000000467805 */ /* 0x000fe2000001ff00 */
[----:B---3--:R-:W-:Y:S01]  /*0fa0*/  IMAD R110, R110, UR6, RZ ;  /* 0x000000066e6e7c24 */ /* 0x008fe2000f8e02ff */
[----:B------:R-:W-:Y:S01]  /*0fb0*/  CS2R R72, SRZ ;  /* 0x0000000000487805 */ /* 0x000fe2000001ff00 */
[----:B0-----:R-:W-:Y:S01]  /*0fc0*/  IMAD R9, R5, 0x90, RZ ;  /* 0x0000009005097824 */ /* 0x001fe200078e02ff */
[----:B------:R-:W-:Y:S01]  /*0fd0*/  CS2R R74, SRZ ;  /* 0x00000000004a7805 */ /* 0x000fe2000001ff00 */
[----:B------:R-:W-:Y:S01]  /*0fe0*/  IMAD.HI R3, R8, 0x2, RZ ;  /* 0x0000000208037827 */ /* 0x000fe200078e02ff */
[----:B------:R-:W-:-:S02]  /*0ff0*/  SHF.L.U32 R5, R110, 0x1, RZ ;  /* 0x000000016e057819 */ /* 0x000fc400000006ff */
[----:B------:R-:W-:Y:S02]  /*1000*/  CS2R R76, SRZ ;  /* 0x00000000004c7805 */ /* 0x000fe4000001ff00 */
[----:B------:R-:W-:Y:S01]  /*1010*/  LOP3.LUT R2, R9, 0x30, R6, 0x78, !PT ;  /* 0x0000003009027812 */ /* 0x000fe200078e7806 */
[----:B------:R-:W-:Y:S01]  /*1020*/  IMAD R9, R7, R12, RZ ;  /* 0x0000000c07097224 */ /* 0x000fe200078e02ff */
[----:B------:R-:W-:Y:S01]  /*1030*/  SGXT.U32 R6, R4, 0x3 ;  /* 0x000000030406781a */ /* 0x000fe20000000000 */
[----:B------:R-:W-:Y:S01]  /*1040*/  IMAD R4, R13, UR6, RZ ;  /* 0x000000060d047c24 */ /* 0x000fe2000f8e02ff */
[----:B--2---:R-:W-:Y:S01]  /*1050*/  IADD3 R13, P0, P1, R10, UR10, R5 ;  /* 0x0000000a0a0d7c10 */ /* 0x004fe2000f91e005 */
[----:B------:R-:W-:Y:S01]  /*1060*/  IMAD.HI R110, R110, 0x2, RZ ;  /* 0x000000026e6e7827 */ /* 0x000fe200078e02ff */
[----:B------:R-:W-:Y:S02]  /*1070*/  SHF.L.U32 R12, R9, 0x1, RZ ;  /* 0x00000001090c7819 */ /* 0x000fe400000006ff */
[----:B------:R-:W-:-:S02]  /*1080*/  CS2R R78, SRZ ;  /* 0x00000000004e7805 */ /* 0x000fc4000001ff00 */
[----:B------:R-:W-:Y:S01]  /*1090*/  CS2R R88, SRZ ;  /* 0x0000000000587805 */ /* 0x000fe2000001ff00 */
[----:B------:R-:W-:Y:S01]  /*10a0*/  IMAD R10, R6, R111, RZ ;  /* 0x0000006f060a7224 */ /* 0x000fe200078e02ff */
[----:B------:R-:W-:Y:S01]  /*10b0*/  IADD3.X R15, PT, PT, R3, UR11, R110, P0, P1 ;  /* 0x0000000b030f7c10 */ /* 0x000fe200087e246e */
[C---:B------:R-:W-:Y:S01]  /*10c0*/  IMAD.SHL.U32 R7, R4.reuse, 0x2, RZ ;  /* 0x0000000204077824 */ /* 0x040fe200078e00ff */
[----:B------:R-:W-:Y:S01]  /*10d0*/  CS2R R90, SRZ ;  /* 0x00000000005a7805 */ /* 0x000fe2000001ff00 */
[----:B------:R-:W-:Y:S01]  /*10e0*/  IMAD.HI R5, R4, 0x2, RZ ;  /* 0x0000000204057827 */ /* 0x000fe200078e02ff */
[----:B------:R-:W-:Y:S02]  /*10f0*/  LEA R4, R111, R10, 0x3 ;  /* 0x0000000a6f047211 */ /* 0x000fe400078e18ff */
[----:B------:R-:W-:Y:S02]  /*1100*/  CS2R R92, SRZ ;  /* 0x00000000005c7805 */ /* 0x000fe4000001ff00 */
[----:B----4-:R-:W-:Y:S01]  /*1110*/  IADD3 R114, P2, P3, R12, UR12, R7 ;  /* 0x0000000c0c727c10 */ /* 0x010fe2000fb5e007 */
[----:B------:R-:W-:Y:S01]  /*1120*/  IMAD.HI R8, R9, 0x2, RZ ;  /* 0x0000000209087827 */ /* 0x000fe200078e02ff */
[----:B------:R-:W-:-:S02]  /*1130*/  LEA R22, P1, R10, R13, 0x1 ;  /* 0x0000000d0a167211 */ /* 0x000fc400078208ff */
[----:B------:R-:W-:Y:S01]  /*1140*/  CS2R R94, SRZ ;  /* 0x00000000005e7805 */ /* 0x000fe2000001ff00 */
[----:B------:R-:W0:Y:S01]  /*1150*/  LDCU UR10, c[0x0][0x3a8] ;  /* 0x00007500ff0a77ac */ /* 0x000e220008000800 */
[----:B-----5:R-:W-:Y:S01]  /*1160*/  IMAD R7, R6, R16, RZ ;  /* 0x0000001006077224 */ /* 0x020fe200078e02ff */
[----:B------:R-:W-:Y:S01]  /*1170*/  IADD3.X R14, PT, PT, R8, UR13, R5, P2, P3 ;  /* 0x0000000d080e7c10 */ /* 0x000fe200097e6405 */
[C---:B------:R-:W-:Y:S01]  /*1180*/  IMAD R6, R111.reuse, 0x8, R4 ;  /* 0x000000086f067824 */ /* 0x040fe200078e0204 */
[----:B------:R-:W-:Y:S01]  /*1190*/  LEA R20, P2, R4, R13, 0x1 ;  /* 0x0000000d04147211 */ /* 0x000fe200078408ff */
[----:B------:R-:W-:Y:S01]  /*11a0*/  UMOV UR4, URZ ;  /* 0x000000ff00047c82 */ /* 0x000fe20008000000 */
[-C--:B------:R-:W-:Y:S01]  /*11b0*/  LEA.HI.X.SX32 R23, R10, R15.reuse, 0x1, P1 ;  /* 0x0000000f0a177211 */ /* 0x080fe200008f0eff */
[C---:B------:R-:W-:Y:S01]  /*11c0*/  IMAD R8, R111.reuse, 0x8, R6 ;  /* 0x000000086f087824 */ /* 0x040fe200078e0206 */
[----:B------:R-:W-:Y:S02]  /*11d0*/  LEA.HI.X.SX32 R21, R4, R15, 0x1, P2 ;  /* 0x0000000f04157211 */ /* 0x000fe400010f0eff */
[----:B------:R-:W-:Y:S01]  /*11e0*/  LEA R5, R16, R7, 0x3 ;  /* 0x0000000710057211 */ /* 0x000fe200078e18ff */
[----:B------:R1:W-:Y:S01]  /*11f0*/  STL.64 [R1+0x48], R22 ;  /* 0x0000481601007387 */ /* 0x0003e20000100a00 */
[----:B------:R-:W-:-:S02]  /*1200*/  LEA R12, R111, R8, 0x3 ;  /* 0x000000086f0c7211 */ /* 0x000fc400078e18ff */
[----:B------:R-:W-:Y:S01]  /*1210*/  LEA R18, P0, R7, R114, 0x1 ;  /* 0x0000007207127211 */ /* 0x000fe200078008ff */
[----:B------:R2:W-:Y:S01]  /*1220*/  STL.64 [R1+0x40], R20 ;  /* 0x0000401401007387 */ /* 0x0005e20000100a00 */
[----:B------:R-:W-:Y:S01]  /*1230*/  LEA R4, R111, R12, 0x3 ;  /* 0x0000000c6f047211 */ /* 0x000fe200078e18ff */
[C---:B------:R-:W-:Y:S01]  /*1240*/  IMAD R9, R16.reuse, 0x8, R5 ;  /* 0x0000000810097824 */ /* 0x040fe200078e0205 */
[----:B------:R-:W-:Y:S02]  /*1250*/  LEA.HI.X.SX32 R19, R7, R14, 0x1, P0 ;  /* 0x0000000e07137211 */ /* 0x000fe400000f0eff */
[----:B------:R-:W-:Y:S01]  /*1260*/  LEA R10, R111, R4, 0x3 ;  /* 0x000000046f0a7211 */ /* 0x000fe200078e18ff */
[----:B------:R-:W-:Y:S01]  /*1270*/  IMAD R11, R16, 0x8, R9 ;  /* 0x00000008100b7824 */ /* 0x000fe200078e0209 */
[----:B------:R-:W-:Y:S02]  /*1280*/  LEA R124, P0, R9, R114, 0x1 ;  /* 0x00000072097c7211 */ /* 0x000fe400078008ff */
[----:B-1----:R-:W-:-:S02]  /*1290*/  LEA R22, P1, R6, R13, 0x1 ;  /* 0x0000000d06167211 */ /* 0x002fc400078208ff */
[----:B------:R-:W-:Y:S02]  /*12a0*/  LEA R3, R111, R10, 0x3 ;  /* 0x0000000a6f037211 */ /* 0x000fe400078e18ff */
[----:B--2---:R-:W-:Y:S02]  /*12b0*/  LEA R20, P2, R8, R13, 0x1 ;  /* 0x0000000d08147211 */ /* 0x004fe400078408ff */
[-C--:B------:R-:W-:Y:S01]  /*12c0*/  LEA.HI.X.SX32 R23, R6, R15.reuse, 0x1, P1 ;  /* 0x0000000f06177211 */ /* 0x080fe200008f0eff */
[----:B------:R-:W-:Y:S01]  /*12d0*/  IMAD R6, R16, 0x8, R11 ;  /* 0x0000000810067824 */ /* 0x000fe200078e020b */
[----:B------:R-:W-:Y:S02]  /*12e0*/  LEA.HI.X.SX32 R21, R8, R15, 0x1, P2 ;  /* 0x0000000f08157211 */ /* 0x000fe400010f0eff */
[-C--:B------:R-:W-:Y:S01]  /*12f0*/  LEA R26, P1, R12, R13.reuse, 0x1 ;  /* 0x0000000d0c1a7211 */ /* 0x080fe200078208ff */
[----:B------:R1:W-:Y:S01]  /*1300*/  STL.64 [R1+0x38], R22 ;  /* 0x0000381601007387 */ /* 0x0003e20000100a00 */
[----:B------:R-:W-:-:S02]  /*1310*/  LEA R24, P2, R4, R13, 0x1 ;  /* 0x0000000d04187211 */ /* 0x000fc400078408ff */
[-C--:B------:R-:W-:Y:S01]  /*1320*/  LEA.HI.X.SX32 R27, R12, R15.reuse, 0x1, P1 ;  /* 0x0000000f0c1b7211 */ /* 0x080fe200008f0eff */
[----:B------:R2:W-:Y:S01]  /*1330*/  STL.64 [R1+0x30], R20 ;  /* 0x0000301401007387 */ /* 0x0005e20000100a00 */
[----:B------:R-:W-:Y:S02]  /*1340*/  LEA.HI.X.SX32 R25, R4, R15, 0x1, P2 ;  /* 0x0000000f04197211 */ /* 0x000fe400010f0eff */
[-C--:B------:R-:W-:Y:S01]  /*1350*/  LEA R12, P1, R5, R114.reuse, 0x1 ;  /* 0x00000072050c7211 */ /* 0x080fe200078208ff */
[----:B------:R3:W-:Y:S01]  /*1360*/  STL.64 [R1+0x28], R26 ;  /* 0x0000281a01007387 */ /* 0x0007e20000100a00 */
[----:B------:R-:W-:Y:S02]  /*1370*/  LEA R122, P2, R11, R114, 0x1 ;  /* 0x000000720b7a7211 */ /* 0x000fe400078408ff */
[----:B------:R-:W-:Y:S01]  /*1380*/  LEA.HI.X.SX32 R125, R9, R14, 0x1, P0 ;  /* 0x0000000e097d7211 */ /* 0x000fe200000f0eff */
[----:B------:R3:W-:Y:S01]  /*1390*/  STL.64 [R1+0x20], R24 ;  /* 0x0000201801007387 */ /* 0x0007e20000100a00 */
[----:B-1----:R-:W-:-:S02]  /*13a0*/  LEA R22, P3, R10, R13, 0x1 ;  /* 0x0000000d0a167211 */ /* 0x002fc400078608ff */
[----:B------:R-:W-:Y:S02]  /*13b0*/  CS2R R8, SRZ ;  /* 0x0000000000087805 */ /* 0x000fe4000001ff00 */
[-C--:B------:R-:W-:Y:S02]  /*13c0*/  LEA.HI.X.SX32 R123, R11, R14.reuse, 0x1, P2 ;  /* 0x0000000e0b7b7211 */ /* 0x080fe400010f0eff */
[C---:B--2---:R-:W-:Y:S02]  /*13d0*/  LEA R20, P4, R3.reuse, R13, 0x1 ;  /* 0x0000000d03147211 */ /* 0x044fe400078808ff */
[-C--:B------:R-:W-:Y:S02]  /*13e0*/  LEA.HI.X.SX32 R23, R10, R15.reuse, 0x1, P3 ;  /* 0x0000000f0a177211 */ /* 0x080fe400018f0eff */
[----:B------:R-:W-:Y:S02]  /*13f0*/  CS2R R10, SRZ ;  /* 0x00000000000a7805 */ /* 0x000fe4000001ff00 */
[----:B------:R-:W-:Y:S01]  /*1400*/  LEA.HI.X.SX32 R21, R3, R15, 0x1, P4 ;  /* 0x0000000f03157211 */ /* 0x000fe200020f0eff */
[----:B------:R-:W-:Y:S01]  /*1410*/  IMAD R3, R16, 0x8, R6 ;  /* 0x0000000810037824 */ /* 0x000fe200078e0206 */
[----:B------:R-:W-:Y:S01]  /*1420*/  LEA.HI.X.SX32 R13, R5, R14, 0x1, P1 ;  /* 0x0000000e050d7211 */ /* 0x000fe200008f0eff */
[----:B------:R3:W-:Y:S01]  /*1430*/  STL.64 [R1+0x18], R22 ;  /* 0x0000181601007387 */ /* 0x0007e20000100a00 */
[----:B------:R-:W-:-:S02]  /*1440*/  LEA R120, P0, R6, R114, 0x1 ;  /* 0x0000007206787211 */ /* 0x000fc400078008ff */
[----:B------:R-:W-:Y:S01]  /*1450*/  LEA R4, R16, R3, 0x3 ;  /* 0x0000000310047211 */ /* 0x000fe200078e18ff */
[----:B------:R3:W-:Y:S01]  /*1460*/  STL.64 [R1+0x10], R20 ;  /* 0x0000101401007387 */ /* 0x0007e20000100a00 */
[CC--:B------:R-:W-:Y:S02]  /*1470*/  LEA R118, P1, R3.reuse, R114.reuse, 0x1 ;  /* 0x0000007203767211 */ /* 0x0c0fe400078208ff */
[----:B------:R-:W-:Y:S01]  /*1480*/  LEA R116, P2, R4, R114, 0x1 ;  /* 0x0000007204747211 */ /* 0x000fe200078408ff */
[----:B------:R3:W-:Y:S01]  /*1490*/  STL.64 [R1+0x8], R18 ;  /* 0x0000081201007387 */ /* 0x0007e20000100a00 */
[----:B------:R-:W-:Y:S01]  /*14a0*/  IMAD R5, R16, 0x8, R4 ;  /* 0x0000000810057824 */ /* 0x000fe200078e0204 */
[-C--:B------:R-:W-:Y:S02]  /*14b0*/  LEA.HI.X.SX32 R119, R3, R14.reuse, 0x1, P1 ;  /* 0x0000000e03777211 */ /* 0x080fe400008f0eff */
[----:B------:R3:W-:Y:S01]  /*14c0*/  STL.64 [R1], R12 ;  /* 0x0000000c01007387 */ /* 0x0007e20000100a00 */
[----:B------:R-:W-:Y:S01]  /*14d0*/  LEA.HI.X.SX32 R117, R4, R14, 0x1, P2 ;  /* 0x0000000e04757211 */ /* 0x000fe200010f0eff */
[----:B------:R-:W-:Y:S01]  /*14e0*/  IMAD.MOV.U32 R4, RZ, RZ, RZ ;  /* 0x000000ffff047224 */ /* 0x000fe200078e00ff */
[----:B------:R-:W-:-:S02]  /*14f0*/  LEA R114, P3, R5, R114, 0x1 ;  /* 0x0000007205727211 */ /* 0x000fc400078608ff */
[-C--:B------:R-:W-:Y:S02]  /*1500*/  LEA.HI.X.SX32 R121, R6, R14.reuse, 0x1, P0 ;  /* 0x0000000e06797211 */ /* 0x080fe400000f0eff */
[----:B------:R-:W-:Y:S02]  /*1510*/  LEA.HI.X.SX32 R115, R5, R14, 0x1, P3 ;  /* 0x0000000e05737211 */ /* 0x000fe400018f0eff */
[----:B------:R-:W-:Y:S02]  /*1520*/  MOV R3, RZ ;  /* 0x000000ff00037202 */ /* 0x000fe40000000f00 */
[----:B------:R-:W-:Y:S02]  /*1530*/  MOV R7, 0xff800000 ;  /* 0xff80000000077802 */ /* 0x000fe40000000f00 */
[----:B0--3--:R-:W-:-:S07]  /*1540*/  LOP3.LUT R5, R2, 0x40, RZ, 0x3c, !PT ;  /* 0x0000004002057812 */ /* 0x009fce00078e3cff */
.L_x_1:
[----:B------:R-:W2:Y:S04]  /*1550*/  LDL.64 R12, [R1+0x48] ;  /* 0x00004800010c7983 */ /* 0x000ea80000100a00 */
[----:B------:R-:W3:Y:S04]  /*1560*/  LDL.64 R14, [R1+0x40] ;  /* 0x00004000010e7983 */ /* 0x000ee80000100a00 */
[----:B------:R-:W4:Y:S04]  /*1570*/  LDL.64 R20, [R1+0x28] ;  /* 0x0000280001147983 */ /* 0x000f280000100a00 */
[----:B------:R-:W5:Y:S04]  /*1580*/  LDL.64 R22, [R1+0x20] ;  /* 0x0000200001167983 */ /* 0x000f680000100a00 */
[----:B------:R-:W5:Y:S04]  /*1590*/  LDL.64 R24, [R1+0x18] ;  /* 0x0000180001187983 */ /* 0x000f680000100a00 */
[----:B------:R-:W5:Y:S04]  /*15a0*/  LDL.64 R26, [R1+0x10] ;  /* 0x00001000011a7983 */ /* 0x000f680000100a00 */
[----:B------:R-:W5:Y:S04]  /*15b0*/  LDL.64 R16, [R1+0x38] ;  /* 0x0000380001107983 */ /* 0x000f680000100a00 */
[----:B------:R-:W5:Y:S04]  /*15c0*/  LDL.64 R18, [R1+0x30] ;  /* 0x0000300001127983 */ /* 0x000f680000100a00 */
[----:B------:R-:W5:Y:S01]  /*15d0*/  LDL.64 R36, [R1] ;  /* 0x0000000001247983 */ /* 0x000f620000100a00 */
[----:B--2---:R-:W-:-:S04]  /*15e0*/  IMAD.WIDE R12, R3, 0x2, R12 ;  /* 0x00000002030c7825 */ /* 0x004fc800078e020c */
[C---:B---3--:R-:W-:Y:S02]  /*15f0*/  IMAD.WIDE R14, R3.reuse, 0x2, R14 ;  /* 0x00000002030e7825 */ /* 0x048fe400078e020e */
[----:B------:R-:W2:Y:S02]  /*1600*/  LDG.E.U16 R13, desc[UR8][R12.64] ;  /* 0x000000080c0d7981 */ /* 0x000ea4000c1e1500 */
[C---:B----4-:R-:W-:Y:S02]  /*1610*/  IMAD.WIDE R20, R3.reuse, 0x2, R20 ;  /* 0x0000000203147825 */ /* 0x050fe400078e0214 */
[----:B------:R-:W3:Y:S02]  /*1620*/  LDG.E.U16 R15, desc[UR8][R14.64] ;  /* 0x000000080e0f7981 */ /* 0x000ee4000c1e1500 */
[C---:B-----5:R-:W-:Y:S02]  /*1630*/  IMAD.WIDE R22, R3.reuse, 0x2, R22 ;  /* 0x0000000203167825 */ /* 0x060fe400078e0216 */
[----:B------:R-:W4:Y:S02]  /*1640*/  LDG.E.U16 R21, desc[UR8][R20.64] ;  /* 0x0000000814157981 */ /* 0x000f24000c1e1500 */
[----:B------:R-:W-:-:S02]  /*1650*/  IMAD.WIDE R24, R3, 0x2, R24 ;  /* 0x0000000203187825 */ /* 0x000fc400078e0218 */
[----:B------:R-:W5:Y:S02]  /*1660*/  LDG.E.U16 R23, desc[UR8][R22.64] ;  /* 0x0000000816177981 */ /* 0x000f64000c1e1500 */
[C---:B------:R-:W-:Y:S02]  /*1670*/  IMAD.WIDE R26, R3.reuse, 0x2, R26 ;  /* 0x00000002031a7825 */ /* 0x040fe400078e021a */
[----:B------:R-:W5:Y:S02]  /*1680*/  LDG.E.U16 R25, desc[UR8][R24.64] ;  /* 0x0000000818197981 */ /* 0x000f64000c1e1500 */
[C---:B------:R-:W-:Y:S02]  /*1690*/  IMAD.WIDE R16, R3.reuse, 0x2, R16 ;  /* 0x0000000203107825 */ /* 0x040fe400078e0210 */
[----:B------:R-:W5:Y:S02]  /*16a0*/  LDG.E.U16 R27, desc[UR8][R26.64] ;  /* 0x000000081a1b7981 */ /* 0x000f64000c1e1500 */
[----:B------:R-:W-:-:S02]  /*16b0*/  IMAD.WIDE R18, R3, 0x2, R18 ;  /* 0x0000000203127825 */ /* 0x000fc400078e0212 */
[----:B------:R-:W5:Y:S04]  /*16c0*/  LDG.E.U16 R5, desc[UR8][R16.64] ;  /* 0x0000000810057981 */ /* 0x000f68000c1e1500 */
[----:B------:R-:W5:Y:S01]  /*16d0*/  LDG.E.U16 R29, desc[UR8][R18.64] ;  /* 0x00000008121d7981 */ /* 0x000f62000c1e1500 */
[----:B------:R-:W-:Y:S06]  /*16e0*/  BAR.SYNC.DEFER_BLOCKING 0x0 ;  /* 0x0000000000007b1d */ /* 0x000fec0000010000 */
[----:B--2---:R-:W-:Y:S04]  /*16f0*/  STS.U16 [R0+UR5+0x8000], R13 ;  /* 0x0080000d00007988 */ /* 0x004fe80008000405 */
[----:B---3--:R-:W-:Y:S04]  /*1700*/  STS.U16 [R0+UR5+0x8400], R15 ;  /* 0x0084000f00007988 */ /* 0x008fe80008000405 */
[----:B----4-:R-:W-:Y:S04]  /*1710*/  STS.U16 [R0+UR5+0x9000], R21 ;  /* 0x0090001500007988 */ /* 0x010fe80008000405 */
[----:B-----5:R-:W-:Y:S04]  /*1720*/  STS.U16 [R0+UR5+0x9400], R23 ;  /* 0x0094001700007988 */ /* 0x020fe80008000405 */
[----:B------:R-:W-:Y:S04]  /*1730*/  STS.U16 [R0+UR5+0x9800], R25 ;  /* 0x0098001900007988 */ /* 0x000fe80008000405 */
[----:B------:R-:W-:Y:S04]  /*1740*/  STS.U16 [R0+UR5+0x9c00], R27 ;  /* 0x009c001b00007988 */ /* 0x000fe80008000405 */
[----:B------:R-:W-:Y:S04]  /*1750*/  STS.U16 [R0+UR5+0x8800], R5 ;  /* 0x0088000500007988 */ /* 0x000fe80008000405 */
[----:B------:R-:W-:Y:S01]  /*1760*/  STS.U16 [R0+UR5+0x8c00], R29 ;  /* 0x008c001d00007988 */ /* 0x000fe20008000405 */
[----:B------:R-:W-:Y:S06]  /*1770*/  BAR.SYNC.DEFER_BLOCKING 0x0 ;  /* 0x0000000000007b1d */ /* 0x000fec0000010000 */
[----:B------:R-:W-:Y:S04]  /*1780*/  LDSM.16.MT88.4 R16, [R108] ;  /* 0x000000006c10783b */ /* 0x000fe80000004200 */
[----:B------:R-:W0:Y:S04]  /*1790*/  LDSM.16.M88.4 R28, [R2+UR5+0x9000] ;  /* 0x00900005021c783b */ /* 0x000e280008000200 */
[----:B------:R-:W1:Y:S04]  /*17a0*/  LDSM.16.MT88.4 R12, [R108+0x2000] ;  /* 0x002000006c0c783b */ /* 0x000e680000004200 */
[----:B------:R-:W2:Y:S04]  /*17b0*/  LDSM.16.M88.4 R96, [R2+UR5+0x8400] ;  /* 0x008400050260783b */ /* 0x000ea80008000200 */
[----:B------:R-:W3:Y:S04]  /*17c0*/  LDSM.16.M88.4 R100, [R2+UR5+0x8000] ;  /* 0x008000050264783b */ /* 0x000ee80008000200 */
[----:B------:R-:W4:Y:S04]  /*17d0*/  LDSM.16.M88.4 R52, [R2+UR5+0x8c00] ;  /* 0x008c00050234783b */ /* 0x000f280008000200 */
[----:B------:R-:W5:Y:S04]  /*17e0*/  LDSM.16.M88.4 R80, [R2+UR5+0x8800] ;  /* 0x008800050250783b */ /* 0x000f680008000200 */
[----:B------:R-:W2:Y:S04]  /*17f0*/  LDSM.16.M88.4 R84, [R2+UR5+0x9400] ;  /* 0x009400050254783b */ /* 0x000ea80008000200 */
[----:B------:R-:W2:Y:S04]  /*1800*/  LDSM.16.M88.4 R20, [R2+UR5+0x9800] ;  /* 0x009800050214783b */ /* 0x000ea80008000200 */
[----:B------:R-:W3:Y:S01]  /*1810*/  LDSM.16.M88.4 R64, [R2+UR5+0x9c00] ;  /* 0x009c00050240783b */ /* 0x000ee20008000200 */
[----:B0-----:R-:W-:-:S15]  /*1820*/  HMMA.16816.F32 R104, R16, R28, RZ ;  /* 0x0000001c1068723c */ /* 0x001fde00000018ff */
[----:B------:R-:W-:-:S05]  /*1830*/  NOP ;  /* 0x0000000000007918 */ /* 0x000fca0000000000 */
[----:B-1----:R-:W-:Y:S01]  /*1840*/  HMMA.16816.F32 R28, R12, R30, R104 ;  /* 0x0000001e0c1c723c */ /* 0x002fe20000001868 */
[----:B------:R-:W5:Y:S07]  /*1850*/  LDL.64 R106, [R1+0x8] ;  /* 0x00000800016a7983 */ /* 0x000f6e0000100a00 */
[C---:B--2---:R-:W-:Y:S08]  /*1860*/  HMMA.16816.F32 R32, R16.reuse, R96, RZ ;  /* 0x000000601020723c */ /* 0x044ff000000018ff */
[C---:B---3--:R-:W-:Y:S08]  /*1870*/  HMMA.16816.F32 R48, R16.reuse, R100, RZ ;  /* 0x000000641030723c */ /* 0x048ff000000018ff */
[----:B----4-:R-:W-:Y:S08]  /*1880*/  HMMA.16816.F32 R24, R16, R52, RZ ;  /* 0x000000341018723c */ /* 0x010ff000000018ff */
[----:B------:R-:W-:Y:S08]  /*1890*/  HMMA.16816.F32 R96, R12, R98, R32 ;  /* 0x000000620c60723c */ /* 0x000ff00000001820 */
[C---:B-----5:R-:W-:Y:S08]  /*18a0*/  HMMA.16816.F32 R40, R16.reuse, R80, RZ ;  /* 0x000000501028723c */ /* 0x060ff000000018ff */
[C---:B------:R-:W-:Y:S08]  /*18b0*/  HMMA.16816.F32 R32, R16.reuse, R84, RZ ;  /* 0x000000541020723c */ /* 0x040ff000000018ff */
[----:B------:R-:W-:Y:S01]  /*18c0*/  HMMA.16816.F32 R60, R16, R20, RZ ;  /* 0x00000014103c723c */ /* 0x000fe200000018ff */
[----:B------:R-:W-:-:S07]  /*18d0*/  LOP3.LUT R6, R2, 0x40, RZ, 0x3c, !PT ;  /* 0x0000004002067812 */ /* 0x000fce00078e3cff */
[----:B------:R-:W-:Y:S08]  /*18e0*/  HMMA.16816.F32 R16, R16, R64, RZ ;  /* 0x000000401010723c */ /* 0x000ff000000018ff */
[C---:B------:R-:W-:Y:S01]  /*18f0*/  HMMA.16816.F32 R100, R12.reuse, R102, R48 ;  /* 0x000000660c64723c */ /* 0x040fe20000001830 */
[----:B------:R-:W-:Y:S07]  /*1900*/  LDSM.16.M88.4 R48, [R6+UR5+0x8000] ;  /* 0x008000050630783b */ /* 0x000fee0008000200 */
[C---:B------:R-:W-:Y:S01]  /*1910*/  HMMA.16816.F32 R52, R12.reuse, R54, R24 ;  /* 0x000000360c34723c */ /* 0x040fe20000001818 */
[----:B------:R-:W0:Y:S07]  /*1920*/  LDSM.16.MT88.4 R24, [R108+0x4000] ;  /* 0x004000006c18783b */ /* 0x000e2e0000004200 */
[C---:B------:R-:W-:Y:S01]  /*1930*/  HMMA.16816.F32 R80, R12.reuse, R82, R40 ;  /* 0x000000520c50723c */ /* 0x040fe20000001828 */
[----:B------:R-:W-:Y:S07]  /*1940*/  LDSM.16.M88.4 R40, [R6+UR5+0x8400] ;  /* 0x008400050628783b */ /* 0x000fee0008000200 */
[C---:B------:R-:W-:Y:S01]  /*1950*/  HMMA.16816.F32 R84, R12.reuse, R86, R32 ;  /* 0x000000560c54723c */ /* 0x040fe20000001820 */
[----:B------:R-:W1:Y:S07]  /*1960*/  LDSM.16.MT88.4 R32, [R108+0x6000] ;  /* 0x006000006c20783b */ /* 0x000e6e0000004200 */
[C---:B------:R-:W-:Y:S01]  /*1970*/  HMMA.16816.F32 R60, R12.reuse, R22, R60 ;  /* 0x000000160c3c723c */ /* 0x040fe2000000183c */
[----:B------:R-:W-:Y:S07]  /*1980*/  LDSM.16.M88.4 R20, [R6+UR5+0x9000] ;  /* 0x009000050614783b */ /* 0x000fee0008000200 */
[----:B------:R-:W-:Y:S01]  /*1990*/  HMMA.16816.F32 R64, R12, R66, R16 ;  /* 0x000000420c40723c */ /* 0x000fe20000001810 */
[----:B------:R-:W2:Y:S04]  /*19a0*/  LDSM.16.M88.4 R12, [R6+UR5+0x8800] ;  /* 0x00880005060c783b */ /* 0x000ea80008000200 */
[----:B------:R-:W3:Y:S03]  /*19b0*/  LDSM.16.M88.4 R16, [R6+UR5+0x8c00] ;  /* 0x008c00050610783b */ /* 0x000ee60008000200 */
[----:B0-----:R-:W-:-:S15]  /*19c0*/  HMMA.16816.F32 R100, R24, R48, R100 ;  /* 0x000000301864723c */ /* 0x001fde0000001864 */
[----:B------:R-:W-:-:S05]  /*19d0*/  NOP ;  /* 0x0000000000007918 */ /* 0x000fca0000000000 */
[----:B-1----:R-:W-:Y:S08]  /*19e0*/  HMMA.16816.F32 R48, R32, R50, R100 ;  /* 0x000000322030723c */ /* 0x002ff00000001864 */
[----:B--2---:R-:W-:Y:S01]  /*19f0*/  HMMA.16816.F32 R80, R24, R12, R80 ;  /* 0x0000000c1850723c */ /* 0x004fe20000001850 */
[----:B------:R-:W-:-:S05]  /*1a00*/  IMAD.WIDE R12, R4, 0x2, R36 ;  /* 0x00000002040c7825 */ /* 0x000fca00078e0224 */
[----:B------:R0:W2:Y:S02]  /*1a10*/  LDG.E.U16 R104, desc[UR8][R12.64] ;  /* 0x000000080c687981 */ /* 0x0000a4000c1e1500 */
[----:B---3--:R-:W-:Y:S01]  /*1a20*/  HMMA.16816.F32 R52, R24, R16, R52 ;  /* 0x000000101834723c */ /* 0x008fe20000001834 */
[----:B0-----:R-:W-:-:S05]  /*1a30*/  IMAD.WIDE R12, R4, 0x2, R120 ;  /* 0x00000002040c7825 */ /* 0x001fca00078e0278 */
[----:B------:R0:W3:Y:S01]  /*1a40*/  LDG.E.U16 R101, desc[UR8][R12.64] ;  /* 0x000000080c657981 */ /* 0x0000e2000c1e1500 */
[C---:B------:R-:W-:Y:S01]  /*1a50*/  IMAD.WIDE R36, R4.reuse, 0x2, R116 ;  /* 0x0000000204247825 */ /* 0x040fe200078e0274 */
[----:B------:R-:W-:Y:S03]  /*1a60*/  HMMA.16816.F32 R28, R24, R20, R28 ;  /* 0x00000014181c723c */ /* 0x000fe6000000181c */
[C---:B0-----:R-:W-:Y:S02]  /*1a70*/  IMAD.WIDE R12, R4.reuse, 0x2, R118 ;  /* 0x00000002040c7825 */ /* 0x041fe400078e0276 */
[----:B------:R-:W4:Y:S02]  /*1a80*/  LDG.E.U16 R36, desc[UR8][R36.64] ;  /* 0x0000000824247981 */ /* 0x000f24000c1e1500 */
[C---:B------:R-:W-:Y:S02]  /*1a90*/  IMAD.WIDE R20, R4.reuse, 0x2, R124 ;  /* 0x0000000204147825 */ /* 0x040fe400078e027c */
[----:B------:R0:W5:Y:S04]  /*1aa0*/  LDG.E.U16 R39, desc[UR8][R12.64] ;  /* 0x000000080c277981 */ /* 0x000168000c1e1500 */
[----:B------:R-:W3:Y:S01]  /*1ab0*/  LDG.E.U16 R103, desc[UR8][R20.64] ;  /* 0x0000000814677981 */ /* 0x000ee2000c1e1500 */
[----:B0-----:R-:W-:-:S05]  /*1ac0*/  IMAD.WIDE R12, R4, 0x2, R114 ;  /* 0x00000002040c7825 */ /* 0x001fca00078e0272 */
[----:B------:R-:W3:Y:S01]  /*1ad0*/  LDG.E.U16 R37, desc[UR8][R12.64] ;  /* 0x000000080c257981 */ /* 0x000ee2000c1e1500 */
[----:B------:R-:W-:-:S05]  /*1ae0*/  IMAD.WIDE R16, R4, 0x2, R106 ;  /* 0x0000000204107825 */ /* 0x000fca00078e026a */
[----:B------:R0:W4:Y:S02]  /*1af0*/  LDG.E.U16 R105, desc[UR8][R16.64] ;  /* 0x0000000810697981 */ /* 0x000124000c1e1500 */
[----:B0-----:R-:W-:-:S05]  /*1b00*/  IMAD.WIDE R16, R4, 0x2, R122 ;  /* 0x0000000204107825 */ /* 0x001fca00078e027a */
[----:B------:R0:W4:Y:S01]  /*1b10*/  LDG.E.U16 R102, desc[UR8][R16.64] ;  /* 0x0000000810667981 */ /* 0x000122000c1e1500 */
[C---:B------:R-:W-:Y:S03]  /*1b20*/  HMMA.16816.F32 R12, R32.reuse, R14, R80 ;  /* 0x0000000e200c723c */ /* 0x040fe60000001850 */
[----:B------:R-:W1:Y:S05]  /*1b30*/  LDSM.16.M88.4 R80, [R6+UR5+0x9400] ;  /* 0x009400050650783b */ /* 0x000e6a0008000200 */
[C---:B------:R-:W-:Y:S01]  /*1b40*/  HMMA.16816.F32 R20, R32.reuse, R22, R28 ;  /* 0x000000162014723c */ /* 0x040fe2000000181c */
[----:B------:R-:W1:Y:S07]  /*1b50*/  LDSM.16.M88.4 R28, [R6+UR5+0x9800] ;  /* 0x00980005061c783b */ /* 0x000e6e0008000200 */
[----:B0-----:R-:W-:Y:S01]  /*1b60*/  HMMA.16816.F32 R16, R32, R18, R52 ;  /* 0x000000122010723c */ /* 0x001fe20000001834 */
[----:B------:R0:W0:Y:S07]  /*1b70*/  LDSM.16.M88.4 R52, [R6+UR5+0x9c00] ;  /* 0x009c00050634783b */ /* 0x00002e0008000200 */
[C---:B------:R-:W-:Y:S08]  /*1b80*/  HMMA.16816.F32 R96, R24.reuse, R40, R96 ;  /* 0x000000281860723c */ /* 0x040ff00000001860 */
[C---:B-1----:R-:W-:Y:S08]  /*1b90*/  HMMA.16816.F32 R84, R24.reuse, R80, R84 ;  /* 0x000000501854723c */ /* 0x042ff00000001854 */
[----:B------:R-:W-:Y:S01]  /*1ba0*/  HMMA.16816.F32 R60, R24, R28, R60 ;  /* 0x0000001c183c723c */ /* 0x000fe2000000183c */
[----:B------:R-:W-:Y:S01]  /*1bb0*/  FMUL R5, R48, UR10 ;  /* 0x0000000a30057c20 */ /* 0x000fe20008400000 */
[----:B0-----:R-:W-:Y:S01]  /*1bc0*/  FMUL R6, R49, UR10 ;  /* 0x0000000a31067c20 */ /* 0x001fe20008400000 */
[----:B------:R-:W-:Y:S05]  /*1bd0*/  BAR.SYNC.DEFER_BLOCKING 0x0 ;  /* 0x0000000000007b1d */ /* 0x000fea0000010000 */
[----:B------:R-:W-:Y:S08]  /*1be0*/  HMMA.16816.F32 R40, R32, R42, R96 ;  /* 0x0000002a2028723c */ /* 0x000ff00000001860 */
[----:B------:R-:W-:Y:S08]  /*1bf0*/  HMMA.16816.F32 R64, R24, R52, R64 ;  /* 0x000000341840723c */ /* 0x000ff00000001840 */
[----:B------:R-:W-:Y:S03]  /*1c00*/  HMMA.16816.F32 R24, R32, R82, R84 ;  /* 0x000000522018723c */ /* 0x000fe60000001854 */
[----:B------:R-:W-:Y:S01]  /*1c10*/  FMUL R52, R40, UR10 ;  /* 0x0000000a28347c20 */ /* 0x000fe20008400000 */
[----:B------:R-:W-:-:S04]  /*1c20*/  FMUL R53, R41, UR10 ;  /* 0x0000000a29357c20 */ /* 0x000fc80008400000 */
[----:B------:R-:W-:Y:S01]  /*1c30*/  HMMA.16816.F32 R28, R32, R30, R60 ;  /* 0x0000001e201c723c */ /* 0x000fe2000000183c */
[----:B------:R-:W-:Y:S01]  /*1c40*/  FMNMX3 R52, R5, R6, R52, !PT ;  /* 0x0000000605347276 */ /* 0x000fe20007800034 */
[----:B------:R-:W-:Y:S01]  /*1c50*/  FMUL R5, R13, UR10 ;  /* 0x0000000a0d057c20 */ /* 0x000fe20008400000 */
[----:B------:R-:W-:-:S05]  /*1c60*/  FMUL R6, R16, UR10 ;  /* 0x0000000a10067c20 */ /* 0x000fca0008400000 */
[----:B------:R-:W-:Y:S01]  /*1c70*/  HMMA.16816.F32 R32, R32, R54, R64 ;  /* 0x000000362020723c */ /* 0x000fe20000001840 */
[----:B------:R-:W-:-:S05]  /*1c80*/  FMUL R54, R12, UR10 ;  /* 0x0000000a0c367c20 */ /* 0x000fca0008400000 */
[----:B------:R-:W-:Y:S01]  /*1c90*/  FMNMX3 R54, R52, R53, R54, !PT ;  /* 0x0000003534367276 */ /* 0x000fe20007800036 */
[----:B------:R-:W-:Y:S01]  /*1ca0*/  FMUL R52, R17, UR10 ;  /* 0x0000000a11347c20 */ /* 0x000fe20008400000 */
[----:B------:R-:W-:Y:S02]  /*1cb0*/  FMUL R53, R20, UR10 ;  /* 0x0000000a14357c20 */ /* 0x000fe40008400000 */
[----:B------:R-:W-:Y:S01]  /*1cc0*/  FMNMX3 R54, R54, R5, R6, !PT ;  /* 0x0000000536367276 */ /* 0x000fe20007800006 */
[----:B------:R-:W-:Y:S01]  /*1cd0*/  FMUL R5, R21, UR10 ;  /* 0x0000000a15057c20 */ /* 0x000fe20008400000 */
[----:B------:R-:W-:Y:S02]  /*1ce0*/  FMUL R6, R24, UR10 ;  /* 0x0000000a18067c20 */ /* 0x000fe40008400000 */
[----:B------:R-:W-:Y:S01]  /*1cf0*/  FMNMX3 R54, R54, R52, R53, !PT ;  /* 0x0000003436367276 */ /* 0x000fe20007800035 */
[----:B------:R-:W-:Y:S01]  /*1d00*/  FMUL R52, R25, UR10 ;  /* 0x0000000a19347c20 */ /* 0x000fe20008400000 */
[----:B------:R-:W-:-:S02]  /*1d10*/  FMUL R53, R28, UR10 ;  /* 0x0000000a1c357c20 */ /* 0x000fc40008400000 */
[----:B------:R-:W-:Y:S01]  /*1d20*/  FMNMX3 R5, R54, R5, R6, !PT ;  /* 0x0000000536057276 */ /* 0x000fe20007800006 */
[----:B------:R-:W-:Y:S01]  /*1d30*/  FMUL R54, R29, UR10 ;  /* 0x0000000a1d367c20 */ /* 0x000fe20008400000 */
[----:B------:R-:W-:Y:S02]  /*1d40*/  FMUL R55, R32, UR10 ;  /* 0x0000000a20377c20 */ /* 0x000fe40008400000 */
[----:B------:R-:W-:Y:S01]  /*1d50*/  FMNMX3 R60, R5, R52, R53, !PT ;  /* 0x00000034053c7276 */ /* 0x000fe20007800035 */
[----:B------:R-:W-:Y:S01]  /*1d60*/  FMUL R5, R50, UR10 ;  /* 0x0000000a32057c20 */ /* 0x000fe20008400000 */
[----:B------:R-:W-:Y:S01]  /*1d70*/  FMUL R52, R51, UR10 ;  /* 0x0000000a33347c20 */ /* 0x000fe20008400000 */
[----:B------:R-:W-:Y:S01]  /*1d80*/  FMUL R53, R42, UR10 ;  /* 0x0000000a2a357c20 */ /* 0x000fe20008400000 */
[----:B------:R-:W-:Y:S01]  /*1d90*/  FMNMX3 R61, R60, R54, R55, !PT ;  /* 0x000000363c3d7276 */ /* 0x000fe20007800037 */
[----:B------:R-:W-:Y:S01]  /*1da0*/  FMUL R6, R33, UR10 ;  /* 0x0000000a21067c20 */ /* 0x000fe20008400000 */
[----:B------:R-:W-:-:S02]  /*1db0*/  FMUL R54, R14, UR10 ;  /* 0x0000000a0e367c20 */ /* 0x000fc40008400000 */
[----:B------:R-:W-:Y:S01]  /*1dc0*/  FMNMX3 R55, R5, R52, R53, !PT ;  /* 0x0000003405377276 */ /* 0x000fe20007800035 */
[----:B------:R-:W-:Y:S01]  /*1dd0*/  FMUL R5, R43, UR10 ;  /* 0x0000000a2b057c20 */ /* 0x000fe20008400000 */
[----:B------:R-:W-:Y:S01]  /*1de0*/  FMNMX R6, R6, R61, !PT ;  /* 0x0000003d06067209 */ /* 0x000fe20007800000 */
[----:B------:R-:W-:Y:S01]  /*1df0*/  FMUL R52, R15, UR10 ;  /* 0x0000000a0f347c20 */ /* 0x000fe20008400000 */
[----:B------:R-:W-:Y:S02]  /*1e00*/  FMUL R53, R18, UR10 ;  /* 0x0000000a12357c20 */ /* 0x000fe40008400000 */
[----:B------:R-:W-:Y:S01]  /*1e10*/  FMNMX3 R60, R55, R5, R54, !PT ;  /* 0x00000005373c7276 */ /* 0x000fe20007800036 */
[----:B------:R-:W-:Y:S01]  /*1e20*/  FMUL R54, R19, UR10 ;  /* 0x0000000a13367c20 */ /* 0x000fe20008400000 */
[----:B------:R-:W-:Y:S01]  /*1e30*/  FMUL R55, R22, UR10 ;  /* 0x0000000a16377c20 */ /* 0x000fe20008400000 */
[----:B------:R-:W0:Y:S01]  /*1e40*/  SHFL.BFLY PT, R5, R6, 0x2, 0x1f ;  /* 0x0c401f0006057f89 */ /* 0x000e2200000e0000 */
        /* <DEDUP_REMOVED lines=8> */
[----:B------:R-:W-:Y:S02]  /*1ed0*/  FMUL R52, R34, UR10 ;  /* 0x0000000a22347c20 */ /* 0x000fe40008400000 */
[----:B------:R-:W-:Y:S01]  /*1ee0*/  FMNMX3 R55, R60, R54, R55, !PT ;  /* 0x000000363c377276 */ /* 0x000fe20007800037 */
[----:B------:R-:W-:-:S03]  /*1ef0*/  FMUL R54, R35, UR10 ;  /* 0x0000000a23367c20 */ /* 0x000fc60008400000 */
[----:B------:R-:W-:-:S04]  /*1f00*/  FMNMX3 R53, R55, R53, R52, !PT ;  /* 0x0000003537357276 */ /* 0x000fc80007800034 */
[----:B------:R-:W-:Y:S02]  /*1f10*/  FMNMX R53, R54, R53, !PT ;  /* 0x0000003536357209 */ /* 0x000fe40007800000 */
[----:B0-----:R-:W-:-:S03]  /*1f20*/  FMNMX R55, R6, R5, !PT ;  /* 0x0000000506377209 */ /* 0x001fc60007800000 */
[----:B------:R-:W0:Y:S04]  /*1f30*/  SHFL.BFLY PT, R6, R53, 0x2, 0x1f ;  /* 0x0c401f0035067f89 */ /* 0x000e2800000e0000 */
[----:B------:R-:W1:Y:S04]  /*1f40*/  SHFL.BFLY PT, R5, R55, 0x1, 0x1f ;  /* 0x0c201f0037057f89 */ /* 0x000e6800000e0000 */
[----:B--2---:R-:W-:Y:S01]  /*1f50*/  STS.U16 [R0+UR5+0x8400], R104 ;  /* 0x0084006800007988 */ /* 0x004fe20008000405 */
[----:B0-----:R-:W-:-:S05]  /*1f60*/  FMNMX R6, R53, R6, !PT ;  /* 0x0000000635067209 */ /* 0x001fca0007800000 */
[----:B------:R-:W0:Y:S04]  /*1f70*/  SHFL.BFLY PT, R52, R6, 0x1, 0x1f ;  /* 0x0c201f0006347f89 */ /* 0x000e2800000e0000 */
[----:B---3--:R2:W-:Y:S04]  /*1f80*/  STS.U16 [R0+UR5+0x8800], R103 ;  /* 0x0088006700007988 */ /* 0x0085e80008000405 */
[----:B------:R3:W-:Y:S04]  /*1f90*/  STS.U16 [R0+UR5+0x9000], R101 ;  /* 0x0090006500007988 */ /* 0x0007e80008000405 */
[----:B-----5:R-:W-:Y:S04]  /*1fa0*/  STS.U16 [R0+UR5+0x9400], R39 ;  /* 0x0094002700007988 */ /* 0x020fe80008000405 */
[----:B----4-:R-:W-:Y:S04]  /*1fb0*/  STS.U16 [R0+UR5+0x9800], R36 ;  /* 0x0098002400007988 */ /* 0x010fe80008000405 */
[----:B------:R-:W-:Y:S01]  /*1fc0*/  STS.U16 [R0+UR5+0x9c00], R37 ;  /* 0x009c002500007988 */ /* 0x000fe20008000405 */
[----:B-1----:R-:W-:-:S02]  /*1fd0*/  FMNMX3 R5, R55, R5, R38, !PT ;  /* 0x0000000537057276 */ /* 0x002fc40007800026 */
[----:B0-----:R-:W-:-:S03]  /*1fe0*/  FMNMX3 R6, R6, R52, R7, !PT ;  /* 0x0000003406067276 */ /* 0x001fc60007800007 */
[--C-:B------:R-:W-:Y:S01]  /*1ff0*/  FFMA R48, R48, UR10, -R5.reuse ;  /* 0x0000000a30307c23 */ /* 0x100fe20008000805 */
[--C-:B------:R-:W-:Y:S01]  /*2000*/  FFMA R40, R40, UR10, -R5.reuse ;  /* 0x0000000a28287c23 */ /* 0x100fe20008000805 */
[----:B------:R-:W-:Y:S01]  /*2010*/  FFMA R41, R41, UR10, -R5 ;  /* 0x0000000a29297c23 */ /* 0x000fe20008000805 */
[----:B------:R-:W-:Y:S01]  /*2020*/  FADD R38, -R5, R38 ;  /* 0x0000002605267221 */ /* 0x000fe20000000100 */
[----:B------:R-:W-:Y:S01]  /*2030*/  FMUL R48, R48, 1.4426950216293334961 ;  /* 0x3fb8aa3b30307820 */ /* 0x000fe20000400000 */
[----:B------:R-:W-:Y:S01]  /*2040*/  FMUL R40, R40, 1.4426950216293334961 ;  /* 0x3fb8aa3b28287820 */ /* 0x000fe20000400000 */
[----:B------:R-:W-:Y:S01]  /*2050*/  FMUL R41, R41, 1.4426950216293334961 ;  /* 0x3fb8aa3b29297820 */ /* 0x000fe20000400000 */
[----:B------:R-:W-:Y:S01]  /*2060*/  FMUL R38, R38, 1.4426950216293334961 ;  /* 0x3fb8aa3b26267820 */ /* 0x000fe20000400000 */
[--C-:B------:R-:W-:Y:S01]  /*2070*/  FFMA R42, R42, UR10, -R6.reuse ;  /* 0x0000000a2a2a7c23 */ /* 0x100fe20008000806 */
[----:B------:R-:W-:Y:S01]  /*2080*/  FFMA R43, R43, UR10, -R6 ;  /* 0x0000000a2b2b7c23 */ /* 0x000fe20008000806 */
[----:B------:R0:W-:Y:S01]  /*2090*/  MUFU.EX2 R107, R48 ;  /* 0x00000030006b7308 */ /* 0x0001e20000000800 */
[----:B------:R-:W-:-:S02]  /*20a0*/  FADD R7, -R6, R7 ;  /* 0x0000000706077221 */ /* 0x000fc40000000100 */
[----:B--2---:R-:W-:Y:S02]  /*20b0*/  FMUL R103, R43, 1.4426950216293334961 ;  /* 0x3fb8aa3b2b677820 */ /* 0x004fe40000400000 */
[----:B------:R-:W-:-:S03]  /*20c0*/  FMUL R7, R7, 1.4426950216293334961 ;  /* 0x3fb8aa3b07077820 */ /* 0x000fc60000400000 */
[----:B------:R-:W-:Y:S01]  /*20d0*/  MUFU.EX2 R109, R40 ;  /* 0x00000028006d7308 */ /* 0x000fe20000000800 */
[----:B0-----:R-:W-:-:S07]  /*20e0*/  FMUL R48, R42, 1.4426950216293334961 ;  /* 0x3fb8aa3b2a307820 */ /* 0x001fce0000400000 */
[----:B------:R-:W-:Y:S08]  /*20f0*/  MUFU.EX2 R110, R41 ;  /* 0x00000029006e7308 */ /* 0x000ff00000000800 */
[----:B------:R0:W1:Y:S01]  /*2100*/  MUFU.EX2 R100, R38 ;  /* 0x0000002600647308 */ /* 0x0000620000000800 */
[----:B------:R-:W-:Y:S01]  /*2110*/  FFMA R49, R49, UR10, -R5 ;  /* 0x0000000a31317c23 */ /* 0x000fe20008000805 */
[--C-:B------:R-:W-:Y:S01]  /*2120*/  FFMA R50, R50, UR10, -R6.reuse ;  /* 0x0000000a32327c23 */ /* 0x100fe20008000806 */
[----:B------:R-:W-:Y:S01]  /*2130*/  FFMA R51, R51, UR10, -R6 ;  /* 0x0000000a33337c23 */ /* 0x000fe20008000806 */
[----:B------:R-:W-:Y:S04]  /*2140*/  STS.U16 [R0+UR5+0x8000], R105 ;  /* 0x0080006900007988 */ /* 0x000fe80008000405 */
[----:B------:R2:W-:Y:S01]  /*2150*/  STS.U16 [R0+UR5+0x8c00], R102 ;  /* 0x008c006600007988 */ /* 0x0005e20008000405 */
[----:B------:R-:W-:Y:S01]  /*2160*/  BAR.SYNC.DEFER_BLOCKING 0x0 ;  /* 0x0000000000007b1d */ /* 0x000fe20000010000 */
[----:B------:R-:W-:Y:S01]  /*2170*/  FMUL R49, R49, 1.4426950216293334961 ;  /* 0x3fb8aa3b31317820 */ /* 0x000fe20000400000 */
[----:B------:R-:W-:-:S04]  /*2180*/  FMUL R50, R50, 1.4426950216293334961 ;  /* 0x3fb8aa3b32327820 */ /* 0x000fc80000400000 */
[----:B------:R-:W4:Y:S01]  /*2190*/  MUFU.EX2 R7, R7 ;  /* 0x0000000700077308 */ /* 0x000f220000000800 */
[----:B------:R-:W-:Y:S01]  /*21a0*/  FMUL R51, R51, 1.4426950216293334961 ;  /* 0x3fb8aa3b33337820 */ /* 0x000fe20000400000 */
[----:B0-----:R-:W0:Y:S04]  /*21b0*/  LDSM.16.M88.4 R36, [R2+UR5+0x8000] ;  /* 0x008000050224783b */ /* 0x001e280008000200 */
[----:B------:R-:W5:Y:S02]  /*21c0*/  LDSM.16.M88.4 R40, [R2+UR5+0x8400] ;  /* 0x008400050228783b */ /* 0x000f640008000200 */
[----:B------:R-:W0:Y:S02]  /*21d0*/  MUFU.EX2 R106, R49 ;  /* 0x00000031006a7308 */ /* 0x000e240000000800 */
[----:B------:R-:W0:Y:S06]  /*21e0*/  LDSM.16.M88.4 R80, [R2+UR5+0x9400] ;  /* 0x009400050250783b */ /* 0x000e2c0008000200 */
[----:B---3--:R-:W-:Y:S08]  /*21f0*/  MUFU.EX2 R101, R48 ;  /* 0x0000003000657308 */ /* 0x008ff00000000800 */
[----:B------:R-:W-:Y:S01]  /*2200*/  MUFU.EX2 R103, R103 ;  /* 0x0000006700677308 */ /* 0x000fe20000000800 */
[C---:B-1----:R-:W-:Y:S01]  /*2210*/  FMUL R60, R100.reuse, R56 ;  /* 0x00000038643c7220 */ /* 0x042fe20000400000 */
[C---:B------:R-:W-:Y:S01]  /*2220*/  FMUL R61, R100.reuse, R57 ;  /* 0x00000039643d7220 */ /* 0x040fe20000400000 */
[----:B------:R-:W-:Y:S01]  /*2230*/  LDSM.16.M88.4 R64, [R2+UR5+0x9000] ;  /* 0x009000050240783b */ /* 0x000fe20008000200 */
[C---:B------:R-:W-:Y:S01]  /*2240*/  FMUL R96, R100.reuse, R92 ;  /* 0x0000005c64607220 */ /* 0x040fe20000400000 */
[----:B------:R-:W-:-:S02]  /*2250*/  FMUL R97, R100, R93 ;  /* 0x0000005d64617220 */ /* 0x000fc40000400000 */
[----:B------:R-:W-:Y:S01]  /*2260*/  LDSM.16.M88.4 R84, [R2+UR5+0x9800] ;  /* 0x009800050254783b */ /* 0x000fe20008000200 */
[----:B------:R-:W-:Y:S08]  /*2270*/  MUFU.EX2 R104, R50 ;  /* 0x0000003200687308 */ /* 0x000ff00000000800 */
[----:B--2---:R1:W2:Y:S01]  /*2280*/  MUFU.EX2 R102, R51 ;  /* 0x0000003300667308 */ /* 0x0042a20000000800 */
[C---:B----4-:R-:W-:Y:S01]  /*2290*/  FMUL R62, R7.reuse, R58 ;  /* 0x0000003a073e7220 */ /* 0x050fe20000400000 */
[C---:B------:R-:W-:Y:S01]  /*22a0*/  FMUL R63, R7.reuse, R59 ;  /* 0x0000003b073f7220 */ /* 0x040fe20000400000 */
[C---:B------:R-:W-:Y:S01]  /*22b0*/  FMUL R98, R7.reuse, R94 ;  /* 0x0000005e07627220 */ /* 0x040fe20000400000 */
[----:B------:R-:W-:Y:S01]  /*22c0*/  LDSM.16.M88.4 R56, [R2+UR5+0x8c00] ;  /* 0x008c00050238783b */ /* 0x000fe20008000200 */
[----:B------:R-:W-:-:S03]  /*22d0*/  FMUL R99, R7, R95 ;  /* 0x0000005f07637220 */ /* 0x000fc60000400000 */
[----:B------:R-:W-:Y:S04]  /*22e0*/  LDSM.16.M88.4 R92, [R2+UR5+0x9c00] ;  /* 0x009c0005025c783b */ /* 0x000fe80008000200 */
[----:B-1----:R-:W1:Y:S01]  /*22f0*/  LDSM.16.M88.4 R48, [R2+UR5+0x8800] ;  /* 0x008800050230783b */ /* 0x002e620008000200 */
[C---:B------:R-:W-:Y:S01]  /*2300*/  FMUL R52, R100.reuse, R44 ;  /* 0x0000002c64347220 */ /* 0x040fe20000400000 */
[----:B------:R-:W-:Y:S01]  /*2310*/  FMUL R53, R100, R45 ;  /* 0x0000002d64357220 */ /* 0x000fe20000400000 */
[C---:B------:R-:W-:Y:S01]  /*2320*/  FMUL R54, R7.reuse, R46 ;  /* 0x0000002e07367220 */ /* 0x040fe20000400000 */
[----:B------:R-:W-:Y:S01]  /*2330*/  FMUL R55, R7, R47 ;  /* 0x0000002f07377220 */ /* 0x000fe20000400000 */
[----:B0-----:R-:W-:Y:S02]  /*2340*/  F2FP.F16.F32.PACK_AB R44, R106, R107 ;  /* 0x0000006b6a2c723e */ /* 0x001fe400000000ff */
[----:B------:R-:W-:-:S02]  /*2350*/  F2FP.F16.F32.PACK_AB R46, R110, R109 ;  /* 0x0000006d6e2e723e */ /* 0x000fc400000000ff */
[----:B--2---:R-:W-:Y:S02]  /*2360*/  F2FP.F16.F32.PACK_AB R45, R102, R104 ;  /* 0x00000068662d723e */ /* 0x004fe400000000ff */
[----:B------:R-:W-:Y:S01]  /*2370*/  F2FP.F16.F32.PACK_AB R47, R103, R101 ;  /* 0x00000065672f723e */ /* 0x000fe200000000ff */
[--C-:B------:R-:W-:Y:S01]  /*2380*/  FFMA R13, R13, UR10, -R5.reuse ;  /* 0x0000000a0d0d7c23 */ /* 0x100fe20008000805 */
[--C-:B------:R-:W-:Y:S01]  /*2390*/  FFMA R16, R16, UR10, -R5.reuse ;  /* 0x0000000a10107c23 */ /* 0x100fe20008000805 */
[--C-:B------:R-:W-:Y:S01]  /*23a0*/  FFMA R17, R17, UR10, -R5.reuse ;  /* 0x0000000a11117c23 */ /* 0x100fe20008000805 */
[--C-:B------:R-:W-:Y:S01]  /*23b0*/  FFMA R15, R15, UR10, -R6.reuse ;  /* 0x0000000a0f0f7c23 */ /* 0x100fe20008000806 */
[--C-:B------:R-:W-:Y:S01]  /*23c0*/  FFMA R18, R18, UR10, -R6.reuse ;  /* 0x0000000a12127c23 */ /* 0x100fe20008000806 */
[----:B------:R-:W-:Y:S01]  /*23d0*/  FFMA R19, R19, UR10, -R6 ;  /* 0x0000000a13137c23 */ /* 0x000fe20008000806 */
[----:B------:R-:W-:Y:S01]  /*23e0*/  HMMA.16816.F32 R52, R44, R36, R52 ;  /* 0x000000242c34723c */ /* 0x000fe20000001834 */
[----:B------:R-:W-:Y:S01]  /*23f0*/  FFMA R36, R12, UR10, -R5 ;  /* 0x0000000a0c247c23 */ /* 0x000fe20008000805 */
[----:B------:R-:W-:Y:S01]  /*2400*/  FMUL R12, R13, 1.4426950216293334961 ;  /* 0x3fb8aa3b0d0c7820 */ /* 0x000fe20000400000 */
[----:B------:R-:W-:-:S05]  /*2410*/  FMUL R16, R16, 1.4426950216293334961 ;  /* 0x3fb8aa3b10107820 */ /* 0x000fca0000400000 */
[C---:B-----5:R-:W-:Y:S01]  /*2420*/  HMMA.16816.F32 R60, R44.reuse, R40, R60 ;  /* 0x000000282c3c723c */ /* 0x060fe2000000183c */
[----:B------:R-:W-:Y:S01]  /*2430*/  FFMA R41, R14, UR10, -R6 ;  /* 0x0000000a0e297c23 */ /* 0x000fe20008000806 */
[----:B------:R-:W-:Y:S01]  /*2440*/  FMUL R36, R36, 1.4426950216293334961 ;  /* 0x3fb8aa3b24247820 */ /* 0x000fe20000400000 */
[----:B------:R-:W-:Y:S01]  /*2450*/  FMUL R17, R17, 1.4426950216293334961 ;  /* 0x3fb8aa3b11117820 */ /* 0x000fe20000400000 */
[----:B------:R-:W-:Y:S01]  /*2460*/  FMUL R15, R15, 1.4426950216293334961 ;  /* 0x3fb8aa3b0f0f7820 */ /* 0x000fe20000400000 */
[----:B------:R-:W-:Y:S01]  /*2470*/  FMUL R41, R41, 1.4426950216293334961 ;  /* 0x3fb8aa3b29297820 */ /* 0x000fe20000400000 */
[----:B------:R-:W-:Y:S01]  /*2480*/  FMUL R14, R18, 1.4426950216293334961 ;  /* 0x3fb8aa3b120e7820 */ /* 0x000fe20000400000 */
[----:B------:R-:W-:Y:S01]  /*2490*/  FMUL R13, R19, 1.4426950216293334961 ;  /* 0x3fb8aa3b130d7820 */ /* 0x000fe20000400000 */
[C---:B------:R-:W-:Y:S01]  /*24a0*/  FMUL R88, R100.reuse, R88 ;  /* 0x0000005864587220 */ /* 0x040fe20000400000 */
[C---:B------:R-:W-:Y:S01]  /*24b0*/  FMUL R89, R100.reuse, R89 ;  /* 0x0000005964597220 */ /* 0x040fe20000400000 */
[C---:B------:R-:W-:Y:S01]  /*24c0*/  FMUL R90, R7.reuse, R90 ;  /* 0x0000005a075a7220 */ /* 0x040fe20000400000 */
[C---:B------:R-:W-:Y:S01]  /*24d0*/  FMUL R91, R7.reuse, R91 ;  /* 0x0000005b075b7220 */ /* 0x040fe20000400000 */
[----:B------:R-:W-:Y:S08]  /*24e0*/  MUFU.EX2 R36, R36 ;  /* 0x0000002400247308 */ /* 0x000ff00000000800 */
[----:B------:R-:W0:Y:S01]  /*24f0*/  MUFU.EX2 R12, R12 ;  /* 0x0000000c000c7308 */ /* 0x000e220000000800 */
[C---:B------:R-:W-:Y:S07]  /*2500*/  HMMA.16816.F32 R88, R44.reuse, R80, R88 ;  /* 0x000000502c58723c */ /* 0x040fee0000001858 */
[----:B------:R-:W-:Y:S08]  /*2510*/  MUFU.EX2 R16, R16 ;  /* 0x0000001000107308 */ /* 0x000ff00000000800 */
[----:B------:R-:W2:Y:S08]  /*2520*/  MUFU.EX2 R17, R17 ;  /* 0x0000001100117308 */ /* 0x000eb00000000800 */
[----:B------:R-:W-:Y:S08]  /*2530*/  MUFU.EX2 R41, R41 ;  /* 0x0000002900297308 */ /* 0x000ff00000000800 */
[----:B------:R-:W3:Y:S08]  /*2540*/  MUFU.EX2 R15, R15 ;  /* 0x0000000f000f7308 */ /* 0x000ef00000000800 */
[----:B------:R-:W-:Y:S08]  /*2550*/  MUFU.EX2 R14, R14 ;  /* 0x0000000e000e7308 */ /* 0x000ff00000000800 */
[----:B------:R-:W4:Y:S01]  /*2560*/  MUFU.EX2 R13, R13 ;  /* 0x0000000d000d7308 */ /* 0x000f220000000800 */
[C---:B------:R-:W-:Y:S01]  /*2570*/  FMUL R68, R100.reuse, R68 ;  /* 0x0000004464447220 */ /* 0x040fe20000400000 */
        /* <DEDUP_REMOVED lines=13> */
[----:B------:R-:W-:Y:S01]  /*2650*/  FMUL R9, R100, R9 ;  /* 0x0000000964097220 */ /* 0x000fe20000400000 */
[----:B------:R-:W-:Y:S01]  /*2660*/  FMUL R11, R7, R11 ;  /* 0x0000000b070b7220 */ /* 0x000fe20000400000 */
[C---:B-1----:R-:W-:Y:S08]  /*2670*/  HMMA.16816.F32 R68, R44.reuse, R48, R68 ;  /* 0x000000302c44723c */ /* 0x042ff00000001844 */
[C---:B------:R-:W-:Y:S08]  /*2680*/  HMMA.16816.F32 R72, R44.reuse, R56, R72 ;  /* 0x000000382c48723c */ /* 0x040ff00000001848 */
[C---:B------:R-:W-:Y:S08]  /*2690*/  HMMA.16816.F32 R76, R44.reuse, R64, R76 ;  /* 0x000000402c4c723c */ /* 0x040ff0000000184c */
[C---:B------:R-:W-:Y:S08]  /*26a0*/  HMMA.16816.F32 R96, R44.reuse, R84, R96 ;  /* 0x000000542c60723c */ /* 0x040ff00000001860 */
[----:B------:R-:W-:Y:S01]  /*26b0*/  HMMA.16816.F32 R44, R44, R92, R8 ;  /* 0x0000005c2c2c723c */ /* 0x000fe20000001808 */
[----:B0-----:R-:W-:-:S02]  /*26c0*/  F2FP.F16.F32.PACK_AB R8, R12, R36 ;  /* 0x000000240c08723e */ /* 0x001fc400000000ff */
[----:B--2---:R-:W-:Y:S02]  /*26d0*/  F2FP.F16.F32.PACK_AB R10, R17, R16 ;  /* 0x00000010110a723e */ /* 0x004fe400000000ff */
[----:B---3--:R-:W-:Y:S02]  /*26e0*/  F2FP.F16.F32.PACK_AB R9, R15, R41 ;  /* 0x000000290f09723e */ /* 0x008fe400000000ff */
[----:B----4-:R-:W-:-:S07]  /*26f0*/  F2FP.F16.F32.PACK_AB R11, R13, R14 ;  /* 0x0000000e0d0b723e */ /* 0x010fce00000000ff */
[C---:B------:R-:W-:Y:S01]  /*2700*/  HMMA.16816.F32 R88, R8.reuse, R82, R88 ;  /* 0x000000520858723c */ /* 0x040fe20000001858 */
[----:B------:R-:W2:Y:S01]  /*2710*/  LDL R83, [R1+0x50] ;  /* 0x0000500001537983 */ /* 0x000ea20000100800 */
[----:B------:R-:W-:Y:S01]  /*2720*/  FADD R106, R107, R106 ;  /* 0x0000006a6b6a7221 */ /* 0x000fe20000000000 */
[--C-:B------:R-:W-:Y:S01]  /*2730*/  FFMA R40, R20, UR10, -R5.reuse ;  /* 0x0000000a14287c23 */ /* 0x100fe20008000805 */
[----:B------:R-:W-:Y:S01]  /*2740*/  FADD R102, R104, R102 ;  /* 0x0000006668667221 */ /* 0x000fe20000000000 */
[--C-:B------:R-:W-:Y:S01]  /*2750*/  FFMA R33, R33, UR10, -R5.reuse ;  /* 0x0000000a21217c23 */ /* 0x100fe20008000805 */
[----:B------:R-:W-:Y:S01]  /*2760*/  FFMA R22, R22, UR10, -R6 ;  /* 0x0000000a16167c23 */ /* 0x000fe20008000806 */
[----:B------:R-:W-:Y:S01]  /*2770*/  FADD R109, R109, R106 ;  /* 0x0000006a6d6d7221 */ /* 0x000fe20000000000 */
[C---:B------:R-:W-:Y:S01]  /*2780*/  HMMA.16816.F32 R68, R8.reuse, R50, R68 ;  /* 0x000000320844723c */ /* 0x040fe20000001844 */
[----:B------:R-:W-:Y:S01]  /*2790*/  FMUL R40, R40, 1.4426950216293334961 ;  /* 0x3fb8aa3b28287820 */ /* 0x000fe20000400000 */
[----:B------:R-:W-:Y:S01]  /*27a0*/  FADD R102, R101, R102 ;  /* 0x0000006665667221 */ /* 0x000fe20000000000 */
[----:B------:R-:W-:Y:S01]  /*27b0*/  FMUL R33, R33, 1.4426950216293334961 ;  /* 0x3fb8aa3b21217820 */ /* 0x000fe20000400000 */
[----:B------:R-:W-:Y:S01]  /*27c0*/  FFMA R50, R23, UR10, -R6 ;  /* 0x0000000a17327c23 */ /* 0x000fe20008000806 */
[----:B------:R-:W-:Y:S01]  /*27d0*/  FFMA R21, R21, UR10, -R5 ;  /* 0x0000000a15157c23 */ /* 0x000fe20008000805 */
[----:B------:R-:W-:Y:S01]  /*27e0*/  FMUL R22, R22, 1.4426950216293334961 ;  /* 0x3fb8aa3b16167820 */ /* 0x000fe20000400000 */
[----:B------:R-:W-:Y:S01]  /*27f0*/  FADD R109, R110, R109 ;  /* 0x0000006d6e6d7221 */ /* 0x000fe20000000000 */
[----:B------:R-:W-:Y:S01]  /*2800*/  FADD R102, R103, R102 ;  /* 0x0000006667667221 */ /* 0x000fe20000000000 */
[----:B------:R-:W-:Y:S01]  /*2810*/  HMMA.16816.F32 R60, R8, R42, R60 ;  /* 0x0000002a083c723c */ /* 0x000fe2000000183c */
[----:B------:R-:W-:Y:S01]  /*2820*/  FMUL R50, R50, 1.4426950216293334961 ;  /* 0x3fb8aa3b32327820 */ /* 0x000fe20000400000 */
[----:B------:R-:W0:Y:S01]  /*2830*/  MUFU.EX2 R40, R40 ;  /* 0x0000002800287308 */ /* 0x000e220000000800 */
[----:B------:R-:W-:Y:S01]  /*2840*/  FMUL R21, R21, 1.4426950216293334961 ;  /* 0x3fb8aa3b15157820 */ /* 0x000fe20000400000 */
[----:B------:R-:W-:Y:S01]  /*2850*/  FFMA R24, R24, UR10, -R5 ;  /* 0x0000000a18187c23 */ /* 0x000fe20008000805 */
[----:B------:R-:W-:Y:S01]  /*2860*/  FFMA R26, R26, UR10, -R6 ;  /* 0x0000000a1a1a7c23 */ /* 0x000fe20008000806 */
[----:B------:R-:W-:Y:S01]  /*2870*/  FADD R109, R36, R109 ;  /* 0x0000006d246d7221 */ /* 0x000fe20000000000 */
[----:B------:R-:W-:-:S03]  /*2880*/  FADD R102, R41, R102 ;  /* 0x0000006629667221 */ /* 0x000fc60000000000 */
[----:B------:R-:W-:Y:S01]  /*2890*/  MUFU.EX2 R42, R33 ;  /* 0x00000021002a7308 */ /* 0x000fe20000000800 */
[----:B------:R-:W-:Y:S01]  /*28a0*/  HMMA.16816.F32 R52, R8, R38, R52 ;  /* 0x000000260834723c */ /* 0x000fe20000001834 */
[----:B------:R-:W-:Y:S01]  /*28b0*/  FMUL R24, R24, 1.4426950216293334961 ;  /* 0x3fb8aa3b18187820 */ /* 0x000fe20000400000 */
[----:B------:R-:W-:Y:S01]  /*28c0*/  FFMA R25, R25, UR10, -R5 ;  /* 0x0000000a19197c23 */ /* 0x000fe20008000805 */
[----:B------:R-:W-:-:S04]  /*28d0*/  FFMA R27, R27, UR10, -R6 ;  /* 0x0000000a1b1b7c23 */ /* 0x000fc80008000806 */
[----:B------:R-:W1:Y:S01]  /*28e0*/  MUFU.EX2 R33, R22 ;  /* 0x0000001600217308 */ /* 0x000e620000000800 */
[----:B------:R-:W-:Y:S01]  /*28f0*/  FMUL R26, R26, 1.4426950216293334961 ;  /* 0x3fb8aa3b1a1a7820 */ /* 0x000fe20000400000 */
[----:B------:R-:W-:Y:S01]  /*2900*/  FADD R109, R12, R109 ;  /* 0x0000006d0c6d7221 */ /* 0x000fe20000000000 */
[----:B------:R-:W-:Y:S01]  /*2910*/  FADD R15, R15, R102 ;  /* 0x000000660f0f7221 */ /* 0x000fe20000000000 */
[----:B------:R-:W-:-:S04]  /*2920*/  FFMA R30, R30, UR10, -R6 ;  /* 0x0000000a1e1e7c23 */ /* 0x000fc80008000806 */
[----:B------:R-:W3:Y:S01]  /*2930*/  MUFU.EX2 R38, R21 ;  /* 0x0000001500267308 */ /* 0x000ee20000000800 */
[----:B------:R-:W-:Y:S01]  /*2940*/  FMUL R25, R25, 1.4426950216293334961 ;  /* 0x3fb8aa3b19197820 */ /* 0x000fe20000400000 */
[--C-:B------:R-:W-:Y:S01]  /*2950*/  FFMA R28, R28, UR10, -R5.reuse ;  /* 0x0000000a1c1c7c23 */ /* 0x100fe20008000805 */
[----:B------:R-:W-:Y:S01]  /*2960*/  FFMA R29, R29, UR10, -R5 ;  /* 0x0000000a1d1d7c23 */ /* 0x000fe20008000805 */
[----:B------:R-:W-:-:S04]  /*2970*/  FMUL R27, R27, 1.4426950216293334961 ;  /* 0x3fb8aa3b1b1b7820 */ /* 0x000fc80000400000 */
[----:B------:R-:W4:Y:S01]  /*2980*/  MUFU.EX2 R50, R50 ;  /* 0x0000003200327308 */ /* 0x000f220000000800 */
[----:B------:R-:W-:Y:S01]  /*2990*/  FADD R16, R16, R109 ;  /* 0x0000006d10107221 */ /* 0x000fe20000000000 */
[----:B------:R-:W-:Y:S01]  /*29a0*/  FADD R14, R14, R15 ;  /* 0x0000000f0e0e7221 */ /* 0x000fe20000000000 */
[----:B------:R-:W-:Y:S01]  /*29b0*/  FFMA R31, R31, UR10, -R6 ;  /* 0x0000000a1f1f7c23 */ /* 0x000fe20008000806 */
[----:B------:R-:W-:-:S04]  /*29c0*/  FMUL R36, R30, 1.4426950216293334961 ;  /* 0x3fb8aa3b1e247820 */ /* 0x000fc80000400000 */
[----:B------:R-:W5:Y:S01]  /*29d0*/  MUFU.EX2 R37, R24 ;  /* 0x0000001800257308 */ /* 0x000f620000000800 */
[----:B------:R-:W-:Y:S01]  /*29e0*/  FMUL R28, R28, 1.4426950216293334961 ;  /* 0x3fb8aa3b1c1c7820 */ /* 0x000fe20000400000 */
[----:B------:R-:W-:Y:S01]  /*29f0*/  FMUL R29, R29, 1.4426950216293334961 ;  /* 0x3fb8aa3b1d1d7820 */ /* 0x000fe20000400000 */
[----:B------:R-:W-:-:S05]  /*2a00*/  FADD R17, R17, R16 ;  /* 0x0000001011117221 */ /* 0x000fca0000000000 */
[----:B------:R-:W1:Y:S01]  /*2a10*/  MUFU.EX2 R64, R26 ;  /* 0x0000001a00407308 */ /* 0x000e620000000800 */
[----:B------:R-:W-:Y:S01]  /*2a20*/  FADD R14, R13, R14 ;  /* 0x0000000e0d0e7221 */ /* 0x000fe20000000000 */
[----:B------:R-:W-:Y:S01]  /*2a30*/  FMUL R65, R31, 1.4426950216293334961 ;  /* 0x3fb8aa3b1f417820 */ /* 0x000fe20000400000 */
[C---:B------:R-:W-:Y:S05]  /*2a40*/  HMMA.16816.F32 R72, R8.reuse, R58, R72 ;  /* 0x0000003a0848723c */ /* 0x040fea0000001848 */
[----:B------:R-:W1:Y:S01]  /*2a50*/  MUFU.EX2 R39, R25 ;  /* 0x0000001900277308 */ /* 0x000e620000000800 */
[----:B0-----:R-:W-:Y:S01]  /*2a60*/  FADD R17, R40, R17 ;  /* 0x0000001128117221 */ /* 0x001fe20000000000 */
[----:B------:R-:W-:Y:S01]  /*2a70*/  FFMA R32, R32, UR10, -R5 ;  /* 0x0000000a20207c23 */ /* 0x000fe20008000805 */
[----:B------:R-:W-:Y:S05]  /*2a80*/  HMMA.16816.F32 R76, R8, R66, R76 ;  /* 0x00000042084c723c */ /* 0x000fea000000184c */
[----:B------:R-:W0:Y:S01]  /*2a90*/  MUFU.EX2 R82, R27 ;  /* 0x0000001b00527308 */ /* 0x000e220000000800 */
[----:B------:R-:W-:-:S02]  /*2aa0*/  FFMA R34, R34, UR10, -R6 ;  /* 0x0000000a22227c23 */ /* 0x000fc40008000806 */
[----:B------:R-:W-:Y:S05]  /*2ab0*/  HMMA.16816.F32 R96, R8, R86, R96 ;  /* 0x000000560860723c */ /* 0x000fea0000001860 */
[----:B------:R-:W0:Y:S01]  /*2ac0*/  MUFU.EX2 R49, R28 ;  /* 0x0000001c00317308 */ /* 0x000e220000000800 */
[----:B------:R-:W-:Y:S01]  /*2ad0*/  FMUL R32, R32, 1.4426950216293334961 ;  /* 0x3fb8aa3b20207820 */ /* 0x000fe20000400000 */
[----:B------:R-:W-:-:S06]  /*2ae0*/  FMUL R34, R34, 1.4426950216293334961 ;  /* 0x3fb8aa3b22227820 */ /* 0x000fcc0000400000 */
[----:B------:R0:W-:Y:S08]  /*2af0*/  MUFU.EX2 R43, R29 ;  /* 0x0000001d002b7308 */ /* 0x0001f00000000800 */
[----:B------:R-:W5:Y:S01]  /*2b00*/  MUFU.EX2 R36, R36 ;  /* 0x0000002400247308 */ /* 0x000f620000000800 */
[----:B0-----:R-:W-:Y:S01]  /*2b10*/  HMMA.16816.F32 R28, R8, R94, R44 ;  /* 0x0000005e081c723c */ /* 0x001fe2000000182c */
[----:B-1----:R-:W-:Y:S01]  /*2b20*/  FADD R9, R33, R14 ;  /* 0x0000000e21097221 */ /* 0x002fe20000000000 */
[----:B---3--:R-:W-:-:S03]  /*2b30*/  FADD R8, R38, R17 ;  /* 0x0000001126087221 */ /* 0x008fc60000000000 */
[----:B----4-:R-:W-:Y:S02]  /*2b40*/  FADD R9, R50, R9 ;  /* 0x0000000932097221 */ /* 0x010fe40000000000 */
[----:B------:R-:W0:Y:S01]  /*2b50*/  MUFU.EX2 R65, R65 ;  /* 0x0000004100417308 */ /* 0x000e220000000800 */
[----:B-----5:R-:W-:Y:S01]  /*2b60*/  FADD R8, R37, R8 ;  /* 0x0000000825087221 */ /* 0x020fe20000000000 */
[----:B------:R-:W-:-:S03]  /*2b70*/  FADD R9, R64, R9 ;  /* 0x0000000940097221 */ /* 0x000fc60000000000 */
[----:B------:R-:W-:-:S03]  /*2b80*/  FADD R8, R39, R8 ;  /* 0x0000000827087221 */ /* 0x000fc60000000000 */
[----:B------:R-:W1:Y:S01]  /*2b90*/  MUFU.EX2 R48, R32 ;  /* 0x0000002000307308 */ /* 0x000e620000000800 */
[----:B------:R-:W-:-:S07]  /*2ba0*/  FADD R9, R82, R9 ;  /* 0x0000000952097221 */ /* 0x000fce0000000000 */
[----:B------:R-:W3:Y:S01]  /*2bb0*/  MUFU.EX2 R41, R34 ;  /* 0x0000002200297308 */ /* 0x000ee20000000800 */
[----:B------:R-:W-:Y:S01]  /*2bc0*/  FADD R10, R49, R8 ;  /* 0x00000008310a7221 */ /* 0x000fe20000000000 */
[----:B------:R-:W-:Y:S01]  /*2bd0*/  FFMA R35, R35, UR10, -R6 ;  /* 0x0000000a23237c23 */ /* 0x000fe20008000806 */
[----:B------:R-:W-:Y:S01]  /*2be0*/  FADD R8, R36, R9 ;  /* 0x0000000924087221 */ /* 0x000fe20000000000 */
[----:B------:R-:W-:Y:S01]  /*2bf0*/  LOP3.LUT R105, R2, 0x40, RZ, 0x3c, !PT ;  /* 0x0000004002697812 */ /* 0x000fe200078e3cff */
[----:B------:R-:W-:Y:S01]  /*2c00*/  FADD R9, R43, R10 ;  /* 0x0000000a2b097221 */ /* 0x000fe20000000000 */
[----:B------:R-:W-:Y:S01]  /*2c10*/  FMUL R35, R35, 1.4426950216293334961 ;  /* 0x3fb8aa3b23237820 */ /* 0x000fe20000400000 */
[----:B0-----:R-:W-:Y:S02]  /*2c20*/  FADD R8, R65, R8 ;  /* 0x0000000841087221 */ /* 0x001fe40000000000 */
[----:B-1----:R-:W-:Y:S01]  /*2c30*/  FADD R66, R48, R9 ;  /* 0x0000000930427221 */ /* 0x002fe20000000000 */
[----:B------:R-:W0:Y:S01]  /*2c40*/  MUFU.EX2 R51, R35 ;  /* 0x0000002300337308 */ /* 0x000e220000000800 */
[----:B------:R-:W1:Y:S04]  /*2c50*/  LDSM.16.M88.4 R44, [R105+UR5+0x8000] ;  /* 0x00800005692c783b */ /* 0x000e680008000200 */
[----:B------:R-:W4:Y:S01]  /*2c60*/  LDSM.16.M88.4 R56, [R105+UR5+0x8400] ;  /* 0x008400056938783b */ /* 0x000f220008000200 */
[----:B---3--:R-:W-:-:S03]  /*2c70*/  FADD R67, R41, R8 ;  /* 0x0000000829437221 */ /* 0x008fc60000000000 */
[----:B------:R-:W-:Y:S04]  /*2c80*/  LDSM.16.M88.4 R24, [R105+UR5+0x8800] ;  /* 0x008800056918783b */ /* 0x000fe80008000200 */
[----:B------:R-:W-:Y:S04]  /*2c90*/  LDSM.16.M88.4 R20, [R105+UR5+0x8c00] ;  /* 0x008c00056914783b */ /* 0x000fe80008000200 */
[----:B------:R-:W-:Y:S04]  /*2ca0*/  LDSM.16.M88.4 R16, [R105+UR5+0x9000] ;  /* 0x009000056910783b */ /* 0x000fe80008000200 */
[----:B------:R-:W-:Y:S04]  /*2cb0*/  LDSM.16.M88.4 R92, [R105+UR5+0x9800] ;  /* 0x00980005695c783b */ /* 0x000fe80008000200 */
[----:B------:R-:W-:Y:S04]  /*2cc0*/  LDSM.16.M88.4 R8, [R105+UR5+0x9c00] ;  /* 0x009c00056908783b */ /* 0x000fe80008000200 */
[----:B------:R-:W-:Y:S01]  /*2cd0*/  LDSM.16.M88.4 R12, [R105+UR5+0x9400] ;  /* 0x00940005690c783b */ /* 0x000fe20008000200 */
[----:B------:R-:W-:Y:S01]  /*2ce0*/  FADD R66, R42, R66 ;  /* 0x000000422a427221 */ /* 0x000fe20000000000 */
[----:B0-----:R-:W-:-:S04]  /*2cf0*/  FADD R67, R51, R67 ;  /* 0x0000004333437221 */ /* 0x001fc80000000000 */
[----:B------:R-:W0:Y:S04]  /*2d00*/  SHFL.BFLY PT, R80, R66, 0x2, 0x1f ;  /* 0x0c401f0042507f89 */ /* 0x000e2800000e0000 */
[----:B------:R-:W3:Y:S01]  /*2d10*/  SHFL.BFLY PT, R81, R67, 0x2, 0x1f ;  /* 0x0c401f0043517f89 */ /* 0x000ee200000e0000 */
[----:B------:R-:W-:Y:S02]  /*2d20*/  F2FP.F16.F32.PACK_AB R32, R38, R40 ;  /* 0x000000282620723e */ /* 0x000fe400000000ff */
[----:B------:R-:W-:Y:S02]  /*2d30*/  F2FP.F16.F32.PACK_AB R33, R50, R33 ;  /* 0x000000213221723e */ /* 0x000fe400000000ff */
[----:B------:R-:W-:Y:S02]  /*2d40*/  F2FP.F16.F32.PACK_AB R34, R39, R37 ;  /* 0x000000252722723e */ /* 0x000fe400000000ff */
[----:B------:R-:W-:-:S07]  /*2d50*/  F2FP.F16.F32.PACK_AB R35, R82, R64 ;  /* 0x000000405223723e */ /* 0x000fce00000000ff */
[C---:B-1----:R-:W-:Y:S08]  /*2d60*/  HMMA.16816.F32 R52, R32.reuse, R44, R52 ;  /* 0x0000002c2034723c */ /* 0x042ff00000001834 */
[----:B----4-:R-:W-:Y:S01]  /*2d70*/  HMMA.16816.F32 R60, R32, R56, R60 ;  /* 0x00000038203c723c */ /* 0x010fe2000000183c */
[----:B0-----:R-:W-:Y:S01]  /*2d80*/  FADD R80, R66, R80 ;  /* 0x0000005042507221 */ /* 0x001fe20000000000 */
[----:B---3--:R-:W-:-:S06]  /*2d90*/  FADD R81, R67, R81 ;  /* 0x0000005143517221 */ /* 0x008fcc0000000000 */
[C---:B------:R-:W-:Y:S08]  /*2da0*/  HMMA.16816.F32 R68, R32.reuse, R24, R68 ;  /* 0x000000182044723c */ /* 0x040ff00000001844 */
[C---:B------:R-:W-:Y:S08]  /*2db0*/  HMMA.16816.F32 R72, R32.reuse, R20, R72 ;  /* 0x000000142048723c */ /* 0x040ff00000001848 */
[C---:B------:R-:W-:Y:S08]  /*2dc0*/  HMMA.16816.F32 R76, R32.reuse, R16, R76 ;  /* 0x00000010204c723c */ /* 0x040ff0000000184c */
[C---:B------:R-:W-:Y:S08]  /*2dd0*/  HMMA.16816.F32 R96, R32.reuse, R92, R96 ;  /* 0x0000005c2060723c */ /* 0x040ff00000001860 */
[C---:B------:R-:W-:Y:S08]  /*2de0*/  HMMA.16816.F32 R28, R32.reuse, R8, R28 ;  /* 0x00000008201c723c */ /* 0x040ff0000000181c */
[----:B------:R-:W-:Y:S01]  /*2df0*/  HMMA.16816.F32 R88, R32, R12, R88 ;  /* 0x0000000c2058723c */ /* 0x000fe20000001858 */
[----:B------:R-:W0:Y:S04]  /*2e00*/  SHFL.BFLY PT, R12, R80, 0x1, 0x1f ;  /* 0x0c201f00500c7f89 */ /* 0x000e2800000e0000 */
[----:B------:R-:W1:Y:S01]  /*2e10*/  SHFL.BFLY PT, R13, R81, 0x1, 0x1f ;  /* 0x0c201f00510d7f89 */ /* 0x000e6200000e0000 */
[----:B------:R-:W-:-:S02]  /*2e20*/  F2FP.F16.F32.PACK_AB R32, R43, R49 ;  /* 0x000000312b20723e */ /* 0x000fc400000000ff */
[----:B------:R-:W-:Y:S02]  /*2e30*/  F2FP.F16.F32.PACK_AB R33, R65, R36 ;  /* 0x000000244121723e */ /* 0x000fe400000000ff */
[----:B------:R-:W-:Y:S02]  /*2e40*/  F2FP.F16.F32.PACK_AB R34, R42, R48 ;  /* 0x000000302a22723e */ /* 0x000fe400000000ff */
[----:B------:R-:W-:Y:S01]  /*2e50*/  F2FP.F16.F32.PACK_AB R35, R51, R41 ;  /* 0x000000293323723e */ /* 0x000fe200000000ff */
[----:B------:R-:W-:-:S06]  /*2e60*/  UIADD3 UR4, UPT, UPT, UR4, 0x40, URZ ;  /* 0x0000004004047890 */ /* 0x000fcc000fffe0ff */
[----:B------:R-:W-:Y:S01]  /*2e70*/  HMMA.16816.F32 R44, R32, R46, R52 ;  /* 0x0000002e202c723c */ /* 0x000fe20000001834 */
[----:B------:R-:W-:-:S07]  /*2e80*/  UISETP.GE.AND UP0, UPT, UR4, UR7, UPT ;  /* 0x000000070400728c */ /* 0x000fce000bf06270 */
[C---:B------:R-:W-:Y:S08]  /*2e90*/  HMMA.16816.F32 R56, R32.reuse, R58, R60 ;  /* 0x0000003a2038723c */ /* 0x040ff0000000183c */
[C---:B------:R-:W-:Y:S08]  /*2ea0*/  HMMA.16816.F32 R68, R32.reuse, R26, R68 ;  /* 0x0000001a2044723c */ /* 0x040ff00000001844 */
[C---:B------:R-:W-:Y:S08]  /*2eb0*/  HMMA.16816.F32 R72, R32.reuse, R22, R72 ;  /* 0x000000162048723c */ /* 0x040ff00000001848 */
[C---:B------:R-:W-:Y:S08]  /*2ec0*/  HMMA.16816.F32 R76, R32.reuse, R18, R76 ;  /* 0x00000012204c723c */ /* 0x040ff0000000184c */
[C---:B------:R-:W-:Y:S08]  /*2ed0*/  HMMA.16816.F32 R92, R32.reuse, R94, R96 ;  /* 0x0000005e205c723c */ /* 0x040ff00000001860 */
[----:B------:R-:W-:Y:S01]  /*2ee0*/  HMMA.16816.F32 R8, R32, R10, R28 ;  /* 0x0000000a2008723c */ /* 0x000fe2000000181c */
[----:B--2---:R-:W-:-:S07]  /*2ef0*/  LEA R4, R83, R4, 0x6 ;  /* 0x0000000453047211 */ /* 0x004fce00078e30ff */
[----:B------:R-:W-:Y:S01]  /*2f00*/  HMMA.16816.F32 R88, R32, R14, R88 ;  /* 0x0000000e2058723c */ /* 0x000fe20000001858 */
[----:B0-----:R-:W-:Y:S01]  /*2f10*/  FADD R15, R80, R12 ;  /* 0x0000000c500f7221 */ /* 0x001fe20000000000 */
[----:B-1----:R-:W-:Y:S01]  /*2f20*/  FADD R12, R81, R13 ;  /* 0x0000000d510c7221 */ /* 0x002fe20000000000 */
[----:B------:R-:W-:Y:S01]  /*2f30*/  IMAD R3, R111, 0x40, R3 ;  /* 0x000000406f037824 */ /* 0x000fe200078e0203 */
[----:B------:R-:W-:Y:S01]  /*2f40*/  MOV R38, R5 ;  /* 0x0000000500267202 */ /* 0x000fe20000000f00 */
[----:B------:R-:W-:Y:S01]  /*2f50*/  FFMA R113, R100, R113, R15 ;  /* 0x0000007164717223 */ /* 0x000fe2000000000f */
[----:B------:R-:W-:Y:S01]  /*2f60*/  FFMA R112, R7, R112, R12 ;  /* 0x0000007007707223 */ /* 0x000fe2000000000c */
[----:B------:R-:W-:Y:S01]  /*2f70*/  IMAD.MOV.U32 R7, RZ, RZ, R6 ;  /* 0x000000ffff077224 */ /* 0x000fe200078e0006 */
[----:B------:R-:W-:-:S12]  /*2f80*/  BRA.U !UP0, `(.L_x_1) ;  /* 0xffffffe508707547 */ /* 0x000fd8000b83ffff */
[----:B------:R-:W-:Y:S01]  /*2f90*/  MOV R0, R5 ;  /* 0x0000000500007202 */ /* 0x000fe20000000f00 */
[----:B------:R-:W-:-:S07]  /*2fa0*/  IMAD.MOV.U32 R2, RZ, RZ, R6 ;  /* 0x000000ffff027224 */ /* 0x000fce00078e0006 */
.L_x_0:
[----:B------:R-:W0:Y:S01]  /*2fb0*/  S2R R3, SR_TID.X ;  /* 0x0000000000037919 */ /* 0x000e220000002100 */
[----:B------:R-:W1:Y:S01]  /*2fc0*/  S2UR UR5, SR_CgaCtaId ;  /* 0x00000000000579c3 */ /* 0x000e620000008800 */
[----:B------:R-:W-:Y:S01]  /*2fd0*/  UMOV UR4, 0x400 ;  /* 0x0000040000047882 */ /* 0x000fe20000000000 */
[C---:B------:R-:W-:Y:S01]  /*2fe0*/  FSETP.GEU.AND P2, PT, R112.reuse, 1.175494350822287508e-38, PT ;  /* 0x008000007000780b */ /* 0x040fe20003f4e000 */
[C---:B------:R-:W-:Y:S01]  /*2ff0*/  FMUL R15, R113.reuse, 8388608 ;  /* 0x4b000000710f7820 */ /* 0x040fe20000400000 */
[----:B------:R-:W-:Y:S01]  /*3000*/  MOV R19, R10 ;  /* 0x0000000a00137202 */ /* 0x000fe20000000f00 */
[----:B------:R-:W-:Y:S01]  /*3010*/  IMAD.MOV.U32 R34, RZ, RZ, R9 ;  /* 0x000000ffff227224 */ /* 0x000fe200078e0009 */
[----:B------:R-:W-:Y:S02]  /*3020*/  FSETP.GEU.AND P1, PT, R113, 1.175494350822287508e-38, PT ;  /* 0x008000007100780b */ /* 0x000fe40003f2e000 */
[----:B------:R-:W-:Y:S01]  /*3030*/  BAR.SYNC.DEFER_BLOCKING 0x0 ;  /* 0x0000000000007b1d */ /* 0x000fe20000010000 */
[----:B------:R-:W-:-:S02]  /*3040*/  FSETP.GT.AND P0, PT, |R112|, 8.50705917302346158658e+37, PT ;  /* 0x7e8000007000780b */ /* 0x000fc40003f04200 */
[----:B------:R-:W-:Y:S02]  /*3050*/  FSEL R15, R15, R113, !P1 ;  /* 0x000000710f0f7208 */ /* 0x000fe40004800000 */
[----:B------:R-:W-:-:S03]  /*3060*/  FSETP.GEU.AND P3, PT, |R113|, 1.175494350822287508e-38, PT ;  /* 0x008000007100780b */ /* 0x000fc60003f6e200 */
[----:B------:R-:W2:Y:S01]  /*3070*/  LDC.64 R42, c[0x0][0x398] ;  /* 0x0000e600ff2a7b82 */ /* 0x000ea20000000a00 */
[----:B------:R-:W-:Y:S01]  /*3080*/  MOV R36, R8 ;  /* 0x0000000800247202 */ /* 0x000fe20000000f00 */
[----:B------:R-:W3:Y:S01]  /*3090*/  S2R R55, SR_TID.X ;  /* 0x0000000000377919 */ /* 0x000ee20000002100 */
[----:B------:R-:W4:Y:S03]  /*30a0*/  S2R R53, SR_CTAID.X ;  /* 0x0000000000357919 */ /* 0x000f260000002500 */
[----:B------:R-:W-:Y:S01]  /*30b0*/  @P0 FMUL R19, R19, 0.25 ;  /* 0x3e80000013130820 */ /* 0x000fe20000400000 */
[----:B------:R-:W-:Y:S01]  /*30c0*/  @P0 FMUL R58, R58, 0.25 ;  /* 0x3e8000003a3a0820 */ /* 0x000fe20000400000 */
[----:B------:R-:W-:Y:S01]  /*30d0*/  @P0 FMUL R46, R46, 0.25 ;  /* 0x3e8000002e2e0820 */ /* 0x000fe20000400000 */
[----:B-1----:R-:W-:Y:S01]  /*30e0*/  ULEA UR7, UR5, UR4, 0x18 ;  /* 0x0000000405077291 */ /* 0x002fe2000f8ec0ff */
[----:B------:R-:W-:Y:S01]  /*30f0*/  @P0 FMUL R11, R11, 0.25 ;  /* 0x3e8000000b0b0820 */ /* 0x000fe20000400000 */
[----:B------:R-:W-:Y:S01]  /*3100*/  @P0 FMUL R95, R95, 0.25 ;  /* 0x3e8000005f5f0820 */ /* 0x000fe20000400000 */
[----:B------:R-:W-:Y:S01]  /*3110*/  @P0 FMUL R94, R94, 0.25 ;  /* 0x3e8000005e5e0820 */ /* 0x000fe20000400000 */
[----:B------:R-:W-:Y:S01]  /*3120*/  @P0 FMUL R91, R91, 0.25 ;  /* 0x3e8000005b5b0820 */ /* 0x000fe20000400000 */
[----:B------:R-:W-:Y:S01]  /*3130*/  @P0 FMUL R90, R90, 0.25 ;  /* 0x3e8000005a5a0820 */ /* 0x000fe20000400000 */
[----:B------:R-:W-:Y:S01]  /*3140*/  @P0 FMUL R79, R79, 0.25 ;  /* 0x3e8000004f4f0820 */ /* 0x000fe20000400000 */
[C---:B0-----:R-:W-:Y:S01]  /*3150*/  LOP3.LUT R6, R3.reuse, 0x7, RZ, 0xc0, !PT ;  /* 0x0000000703067812 */ /* 0x041fe200078ec0ff */
[----:B------:R-:W-:Y:S01]  /*3160*/  @P0 FMUL R78, R78, 0.25 ;  /* 0x3e8000004e4e0820 */ /* 0x000fe20000400000 */
[----:B------:R-:W-:Y:S01]  /*3170*/  SHF.L.U32 R4, R3, 0x2, RZ ;  /* 0x0000000203047819 */ /* 0x000fe200000006ff */
[----:B------:R-:W-:Y:S01]  /*3180*/  @P0 FMUL R75, R75, 0.25 ;  /* 0x3e8000004b4b0820 */ /* 0x000fe20000400000 */
[----:B------:R-:W-:Y:S01]  /*3190*/  LEA R7, R6, UR7, 0x4 ;  /* 0x0000000706077c11 */ /* 0x000fe2000f8e20ff */
[----:B------:R-:W-:Y:S01]  /*31a0*/  @P0 FMUL R74, R74, 0.25 ;  /* 0x3e8000004a4a0820 */ /* 0x000fe20000400000 */
[----:B------:R-:W-:Y:S01]  /*31b0*/  LOP3.LUT R4, R4, 0x3c0, RZ, 0xc0, !PT ;  /* 0x000003c004047812 */ /* 0x000fe200078ec0ff */
[----:B------:R-:W-:Y:S01]  /*31c0*/  @P0 FMUL R71, R71, 0.25 ;  /* 0x3e80000047470820 */ /* 0x000fe20000400000 */
[----:B------:R-:W-:Y:S01]  /*31d0*/  LOP3.LUT R12, R3, 0x8, RZ, 0xc0, !PT ;  /* 0x00000008030c7812 */ /* 0x000fe200078ec0ff */
[----:B------:R-:W-:-:S02]  /*31e0*/  IMAD R5, R6, -0x8, R7 ;  /* 0xfffffff806057824 */ /* 0x000fc400078e0207 */
[----:B------:R-:W-:Y:S01]  /*31f0*/  @P0 FMUL R70, R70, 0.25 ;  /* 0x3e80000046460820 */ /* 0x000fe20000400000 */
[----:B------:R-:W-:Y:S01]  /*3200*/  @P0 FMUL R59, R59, 0.25 ;  /* 0x3e8000003b3b0820 */ /* 0x000fe20000400000 */
[----:B------:R-:W-:Y:S01]  /*3210*/  LEA R9, R12, R7, 0x9 ;  /* 0x000000070c097211 */ /* 0x000fe200078e48ff */
[----:B------:R-:W-:Y:S02]  /*3220*/  IMAD.IADD R13, R4, 0x1, R5 ;  /* 0x00000001040d7824 */ /* 0x000fe400078e0205 */
[----:B------:R-:W-:Y:S01]  /*3230*/  FMUL R4, R112, 8388608 ;  /* 0x4b00000070047820 */ /* 0x000fe20000400000 */
[----:B------:R-:W-:Y:S01]  /*3240*/  IADD3 R5, PT, PT, R15, -0x3f3504f3, RZ ;  /* 0xc0cafb0d0f057810 */ /* 0x000fe20007ffe0ff */
[----:B------:R-:W-:Y:S01]  /*3250*/  @P0 FMUL R47, R47, 0.25 ;  /* 0x3e8000002f2f0820 */ /* 0x000fe20000400000 */
[----:B------:R-:W0:Y:S01]  /*3260*/  LDCU.64 UR4, c[0x0][0x3e0] ;  /* 0x00007c00ff0477ac */ /* 0x000e220008000a00 */
[----:B------:R-:W-:Y:S02]  /*3270*/  LEA.HI R12, R12, R13, RZ, 0x1f ;  /* 0x0000000d0c0c7211 */ /* 0x000fe400078ff8ff */
[----:B------:R-:W-:Y:S01]  /*3280*/  FSEL R10, R4, R112, !P2 ;  /* 0x00000070040a7208 */ /* 0x000fe20005000000 */
[----:B------:R-:W-:Y:S01]  /*3290*/  IMAD.SHL.U32 R4, R3, 0x8, RZ ;  /* 0x0000000803047824 */ /* 0x000fe200078e00ff */
[----:B------:R-:W-:-:S02]  /*32a0*/  LOP3.LUT R14, R5, 0xff800000, RZ, 0xc0, !PT ;  /* 0xff800000050e7812 */ /* 0x000fc400078ec0ff */
[----:B---3--:R-:W-:Y:S01]  /*32b0*/  LOP3.LUT R55, R55, 0xff, RZ, 0xc0, !PT ;  /* 0x000000ff37377812 */ /* 0x008fe200078ec0ff */
[----:B------:R-:W-:Y:S01]  /*32c0*/  VIADD R6, R10, 0xc0cafb0d ;  /* 0xc0cafb0d0a067836 */ /* 0x000fe20000000000 */
[----:B------:R-:W-:Y:S02]  /*32d0*/  LOP3.LUT R22, R4, 0xf80, RZ, 0xc0, !PT ;  /* 0x00000f8004167812 */ /* 0x000fe400078ec0ff */
[----:B------:R-:W-:Y:S02]  /*32e0*/  FSEL R4, RZ, -23, P1 ;  /* 0xc1b80000ff047808 */ /* 0x000fe40000800000 */
[----:B------:R-:W-:Y:S01]  /*32f0*/  LOP3.LUT R17, R6, 0xff800000, RZ, 0xc0, !PT ;  /* 0xff80000006117812 */ /* 0x000fe200078ec0ff */
[----:B------:R-:W-:Y:S01]  /*3300*/  IMAD.IADD R22, R22, 0x1, R9 ;  /* 0x0000000116167824 */ /* 0x000fe200078e0209 */
[----:B------:R-:W-:Y:S02]  /*3310*/  FSEL R6, RZ, -23, P2 ;  /* 0xc1b80000ff067808 */ /* 0x000fe40001000000 */
[----:B------:R-:W-:Y:S01]  /*3320*/  FSETP.GT.AND P1, PT, |R113|, 8.50705917302346158658e+37, PT ;  /* 0x7e8000007100780b */ /* 0x000fe20003f24200 */
[----:B0-----:R-:W-:Y:S01]  /*3330*/  UIMAD UR4, UR6, UR4, URZ ;  /* 0x00000004060472a4 */ /* 0x001fe2000f8e02ff */
[C---:B------:R-:W-:Y:S01]  /*3340*/  FSETP.GEU.AND P2, PT, |R112|.reuse, 1.175494350822287508e-38, PT ;  /* 0x008000007000780b */ /* 0x040fe20003f4e200 */
[----:B------:R-:W-:Y:S01]  /*3350*/  @P0 FMUL R112, R112, 0.25 ;  /* 0x3e80000070700820 */ /* 0x000fe20000400000 */
[----:B------:R-:W-:Y:S01]  /*3360*/  I2FP.F32.S32 R5, R14 ;  /* 0x0000000e00057245 */ /* 0x000fe20000201400 */
[----:B------:R-:W-:Y:S01]  /*3370*/  IMAD.IADD R14, R15, 0x1, -R14 ;  /* 0x000000010f0e7824 */ /* 0x000fe200078e0a0e */
[----:B------:R-:W-:-:S02]  /*3380*/  I2FP.F32.S32 R7, R17 ;  /* 0x0000001100077245 */ /* 0x000fc40000201400 */
[----:B------:R-:W-:Y:S01]  /*3390*/  IADD3 R17, PT, PT, R10, -R17, RZ ;  /* 0x800000110a117210 */ /* 0x000fe20007ffe0ff */
[----:B------:R-:W-:Y:S01]  /*33a0*/  FFMA.FTZ R13, R5, 1.1920928955078125e-07, R4 ;  /* 0x34000000050d7823 */ /* 0x000fe20000010004 */
[----:B------:R-:W-:Y:S01]  /*33b0*/  FADD R14, R14, -1 ;  /* 0xbf8000000e0e7421 */ /* 0x000fe20000000000 */
[----:B------:R-:W-:Y:S01]  /*33c0*/  FFMA.FTZ R16, R7, 1.1920928955078125e-07, R6 ;  /* 0x3400000007107823 */ /* 0x000fe20000010006 */
[----:B----4-:R-:W-:Y:S01]  /*33d0*/  LEA R53, R53, R55, 0x8 ;  /* 0x0000003735357211 */ /* 0x010fe200078e40ff */
[----:B------:R-:W-:Y:S01]  /*33e0*/  @P1 FMUL R113, R113, 0.25 ;  /* 0x3e80000071711820 */ /* 0x000fe20000400000 */
[----:B------:R-:W-:Y:S01]  /*33f0*/  @P1 FMUL R56, R56, 0.25 ;  /* 0x3e80000038381820 */ /* 0x000fe20000400000 */
[----:B------:R-:W-:Y:S01]  /*3400*/  @!P2 FMUL R112, R112, 16777216 ;  /* 0x4b8000007070a820 */ /* 0x000fe20000400000 */
[----:B------:R-:W-:Y:S01]  /*3410*/  @P1 FMUL R44, R44, 0.25 ;  /* 0x3e8000002c2c1820 */ /* 0x000fe20000400000 */
[----:B------:R-:W-:Y:S01]  /*3420*/  @!P3 FMUL R113, R113, 16777216 ;  /* 0x4b8000007171b820 */ /* 0x000fe20000400000 */
[----:B------:R-:W-:Y:S01]  /*3430*/  @!P2 FMUL R19, R19, 16777216 ;  /* 0x4b8000001313a820 */ /* 0x000fe20000400000 */
[----:B------:R-:W0:Y:S01]  /*3440*/  MUFU.RCP R4, R112 ;  /* 0x0000007000047308 */ /* 0x000e220000001000 */
[----:B------:R-:W-:Y:S01]  /*3450*/  @!P2 FMUL R58, R58, 16777216 ;  /* 0x4b8000003a3aa820 */ /* 0x000fe20000400000 */
[----:B------:R-:W-:Y:S01]  /*3460*/  @!P2 FMUL R46, R46, 16777216 ;  /* 0x4b8000002e2ea820 */ /* 0x000fe20000400000 */
[----:B------:R-:W-:Y:S01]  /*3470*/  @!P3 FMUL R56, R56, 16777216 ;  /* 0x4b8000003838b820 */ /* 0x000fe20000400000 */
[----:B------:R-:W-:Y:S01]  /*3480*/  @!P3 FMUL R44, R44, 16777216 ;  /* 0x4b8000002c2cb820 */ /* 0x000fe20000400000 */
[----:B------:R-:W-:Y:S01]  /*3490*/  @!P2 FMUL R11, R11, 16777216 ;  /* 0x4b8000000b0ba820 */ /* 0x000fe20000400000 */
[----:B------:R-:W-:Y:S01]  /*34a0*/  @!P2 FMUL R95, R95, 16777216 ;  /* 0x4b8000005f5fa820 */ /* 0x000fe20000400000 */
[----:B------:R-:W-:Y:S01]  /*34b0*/  @!P2 FMUL R94, R94, 16777216 ;  /* 0x4b8000005e5ea820 */ /* 0x000fe20000400000 */
[----:B------:R-:W1:Y:S01]  /*34c0*/  MUFU.RCP R23, R113 ;  /* 0x0000007100177308 */ /* 0x000e620000001000 */
[----:B------:R-:W-:Y:S01]  /*34d0*/  @!P2 FMUL R91, R91, 16777216 ;  /* 0x4b8000005b5ba820 */ /* 0x000fe20000400000 */
[----:B------:R-:W-:Y:S01]  /*34e0*/  @!P2 FMUL R90, R90, 16777216 ;  /* 0x4b8000005a5aa820 */ /* 0x000fe20000400000 */
[----:B------:R-:W-:Y:S01]  /*34f0*/  @!P2 FMUL R79, R79, 16777216 ;  /* 0x4b8000004f4fa820 */ /* 0x000fe20000400000 */
[----:B------:R-:W-:Y:S01]  /*3500*/  @!P2 FMUL R78, R78, 16777216 ;  /* 0x4b8000004e4ea820 */ /* 0x000fe20000400000 */
[----:B------:R-:W-:Y:S01]  /*3510*/  @!P2 FMUL R75, R75, 16777216 ;  /* 0x4b8000004b4ba820 */ /* 0x000fe20000400000 */
[----:B------:R-:W-:Y:S01]  /*3520*/  @!P2 FMUL R74, R74, 16777216 ;  /* 0x4b8000004a4aa820 */ /* 0x000fe20000400000 */
[----:B------:R-:W-:Y:S01]  /*3530*/  @!P2 FMUL R71, R71, 16777216 ;  /* 0x4b8000004747a820 */ /* 0x000fe20000400000 */
[----:B------:R-:W-:Y:S01]  /*3540*/  @!P2 FMUL R70, R70, 16777216 ;  /* 0x4b8000004646a820 */ /* 0x000fe20000400000 */
[C---:B0-----:R-:W-:Y:S01]  /*3550*/  FMUL R9, R4.reuse, R19 ;  /* 0x0000001304097220 */ /* 0x041fe20000400000 */
[C---:B------:R-:W-:Y:S01]  /*3560*/  FMUL R6, R4.reuse, R58 ;  /* 0x0000003a04067220 */ /* 0x040fe20000400000 */
[C---:B------:R-:W-:Y:S01]  /*3570*/  FMUL R19, R4.reuse, R46 ;  /* 0x0000002e04137220 */ /* 0x040fe20000400000 */
[----:B------:R-:W-:Y:S01]  /*3580*/  @!P2 FMUL R59, R59, 16777216 ;  /* 0x4b8000003b3ba820 */ /* 0x000fe20000400000 */
[----:B------:R-:W-:Y:S01]  /*3590*/  @!P2 FMUL R47, R47, 16777216 ;  /* 0x4b8000002f2fa820 */ /* 0x000fe20000400000 */
[C---:B------:R-:W-:Y:S01]  /*35a0*/  FMUL R8, R4.reuse, R11 ;  /* 0x0000000b04087220 */ /* 0x040fe20000400000 */
[----:B------:R-:W-:Y:S01]  /*35b0*/  FMUL R11, R4, R95 ;  /* 0x0000005f040b7220 */ /* 0x000fe20000400000 */
[----:B------:R-:W-:Y:S01]  /*35c0*/  F2FP.F16.F32.PACK_AB R6, R6, R19 ;  /* 0x000000130606723e */ /* 0x000fe200000000ff */
[C---:B-1----:R-:W-:Y:S01]  /*35d0*/  FMUL R18, R23.reuse, R56 ;  /* 0x0000003817127220 */ /* 0x042fe20000400000 */
[----:B------:R-:W-:Y:S01]  /*35e0*/  FMUL R25, R23, R44 ;  /* 0x0000002c17197220 */ /* 0x000fe20000400000 */
        /* <DEDUP_REMOVED lines=11> */
[----:B------:R-:W-:Y:S01]  /*36a0*/  MOV R19, 0x3dc6b27f ;  /* 0x3dc6b27f00137802 */ /* 0x000fe20000000f00 */
[----:B------:R-:W-:Y:S01]  /*36b0*/  @P1 FMUL R57, R57, 0.25 ;  /* 0x3e80000039391820 */ /* 0x000fe20000400000 */
[----:B------:R-:W-:Y:S01]  /*36c0*/  F2FP.F16.F32.PACK_AB R4, R18, R25 ;  /* 0x000000191204723e */ /* 0x000fe200000000ff */
[----:B------:R-:W-:Y:S01]  /*36d0*/  FADD R18, R17, -1 ;  /* 0xbf80000011127421 */ /* 0x000fe20000000000 */
[----:B------:R-:W-:Y:S01]  /*36e0*/  @P1 FMUL R45, R45, 0.25 ;  /* 0x3e8000002d2d1820 */ /* 0x000fe20000400000 */
[-C--:B------:R-:W-:Y:S01]  /*36f0*/  FFMA.FTZ R17, R14, R19.reuse, -0.16845393180847167969 ;  /* 0xbe2c7f300e117423 */ /* 0x080fe20000010013 */
[----:B------:R-:W-:Y:S01]  /*3700*/  @!P3 FMUL R57, R57, 16777216 ;  /* 0x4b8000003939b820 */ /* 0x000fe20000400000 */
[----:B------:R-:W-:Y:S01]  /*3710*/  FFMA.FTZ R19, R18, R19, -0.16845393180847167969 ;  /* 0xbe2c7f3012137423 */ /* 0x000fe20000010013 */
[----:B------:R-:W-:Y:S01]  /*3720*/  @!P3 FMUL R45, R45, 16777216 ;  /* 0x4b8000002d2db820 */ /* 0x000fe20000400000 */
[----:B------:R-:W-:Y:S01]  /*3730*/  FFMA.FTZ R17, R14, R17, 0.1716887056827545166 ;  /* 0x3e2fcf2a0e117423 */ /* 0x000fe20000010011 */
[C---:B------:R-:W-:Y:S01]  /*3740*/  FMUL R5, R23.reuse, R57 ;  /* 0x0000003917057220 */ /* 0x040fe20000400000 */
[----:B------:R-:W-:Y:S01]  /*3750*/  FFMA.FTZ R19, R18, R19, 0.1716887056827545166 ;  /* 0x3e2fcf2a12137423 */ /* 0x000fe20000010013 */
[----:B------:R-:W-:Y:S01]  /*3760*/  FMUL R32, R23, R45 ;  /* 0x0000002d17207220 */ /* 0x000fe20000400000 */
[----:B------:R-:W-:Y:S01]  /*3770*/  FFMA.FTZ R17, R14, R17, -0.17900948226451873779 ;  /* 0xbe374e430e117423 */ /* 0x000fe20000010011 */
[----:B------:R-:W-:Y:S01]  /*3780*/  F2FP.F16.F32.PACK_AB R7, R7, R28 ;  /* 0x0000001c0707723e */ /* 0x000fe200000000ff */
[----:B------:R-:W-:Y:S01]  /*3790*/  FFMA.FTZ R19, R18, R19, -0.17900948226451873779 ;  /* 0xbe374e4312137423 */ /* 0x000fe20000010013 */
[----:B------:R-:W-:Y:S01]  /*37a0*/  @P1 FMUL R34, R34, 0.25 ;  /* 0x3e80000022221820 */ /* 0x000fe20000400000 */
[----:B------:R-:W-:Y:S01]  /*37b0*/  FFMA.FTZ R17, R14, R17, 0.20512372255325317383 ;  /* 0x3e520bf40e117423 */ /* 0x000fe20000010011 */
[----:B------:R-:W-:Y:S01]  /*37c0*/  F2FP.F16.F32.PACK_AB R5, R5, R32 ;  /* 0x000000200505723e */ /* 0x000fe200000000ff */
[----:B------:R-:W-:Y:S01]  /*37d0*/  FFMA.FTZ R19, R18, R19, 0.20512372255325317383 ;  /* 0x3e520bf412137423 */ /* 0x000fe20000010013 */
[----:B------:R-:W-:Y:S01]  /*37e0*/  @P1 FMUL R36, R36, 0.25 ;  /* 0x3e80000024241820 */ /* 0x000fe20000400000 */
[----:B------:R-:W-:Y:S01]  /*37f0*/  FFMA.FTZ R17, R14, R17, -0.24046532809734344482 ;  /* 0xbe763c8b0e117423 */ /* 0x000fe20000010011 */
[----:B------:R-:W-:Y:S01]  /*3800*/  @P1 FMUL R93, R93, 0.25 ;  /* 0x3e8000005d5d1820 */ /* 0x000fe20000400000 */
[----:B------:R-:W-:Y:S01]  /*3810*/  FFMA.FTZ R19, R18, R19, -0.24046532809734344482 ;  /* 0xbe763c8b12137423 */ /* 0x000fe20000010013 */
[----:B------:R0:W-:Y:S01]  /*3820*/  STSM.16.M88.4 [R22], R4 ;  /* 0x0000000416007844 */ /* 0x0001e20000000200 */
[----:B------:R-:W-:Y:S01]  /*3830*/  FFMA.FTZ R17, R14, R17, 0.28857114911079406738 ;  /* 0x3e93bf990e117423 */ /* 0x000fe20000010011 */
[----:B------:R-:W-:Y:S01]  /*3840*/  @P1 FMUL R92, R92, 0.25 ;  /* 0x3e8000005c5c1820 */ /* 0x000fe20000400000 */
[----:B------:R-:W-:Y:S01]  /*3850*/  FFMA.FTZ R19, R18, R19, 0.28857114911079406738 ;  /* 0x3e93bf9912137423 */ /* 0x000fe20000010013 */
[----:B------:R-:W-:Y:S01]  /*3860*/  @P1 FMUL R89, R89, 0.25 ;  /* 0x3e80000059591820 */ /* 0x000fe20000400000 */
[----:B------:R-:W-:Y:S01]  /*3870*/  FFMA.FTZ R17, R14, R17, -0.36067417263984680176 ;  /* 0xbeb8aa490e117423 */ /* 0x000fe20000010011 */
[----:B------:R-:W-:Y:S01]  /*3880*/  @P1 FMUL R88, R88, 0.25 ;  /* 0x3e80000058581820 */ /* 0x000fe20000400000 */
[----:B------:R-:W-:Y:S01]  /*3890*/  FFMA.FTZ R19, R18, R19, -0.36067417263984680176 ;  /* 0xbeb8aa4912137423 */ /* 0x000fe20000010013 */
[----:B------:R-:W-:Y:S01]  /*38a0*/  @P1 FMUL R77, R77, 0.25 ;  /* 0x3e8000004d4d1820 */ /* 0x000fe20000400000 */
[----:B------:R-:W-:Y:S01]  /*38b0*/  @P1 FMUL R76, R76, 0.25 ;  /* 0x3e8000004c4c1820 */ /* 0x000fe20000400000 */
[----:B------:R-:W-:Y:S01]  /*38c0*/  @P1 FMUL R73, R73, 0.25 ;  /* 0x3e80000049491820 */ /* 0x000fe20000400000 */
[----:B------:R-:W-:Y:S01]  /*38d0*/  @P1 FMUL R72, R72, 0.25 ;  /* 0x3e80000048481820 */ /* 0x000fe20000400000 */
[----:B------:R-:W-:Y:S01]  /*38e0*/  @P1 FMUL R69, R69, 0.25 ;  /* 0x3e80000045451820 */ /* 0x000fe20000400000 */
[----:B------:R-:W-:Y:S01]  /*38f0*/  @P1 FMUL R68, R68, 0.25 ;  /* 0x3e80000044441820 */ /* 0x000fe20000400000 */
[----:B------:R-:W-:Y:S01]  /*3900*/  FFMA.FTZ R19, R18, R19, 0.48089820146560668945 ;  /* 0x3ef6384a12137423 */ /* 0x000fe20000010013 */
[----:B------:R-:W-:Y:S01]  /*3910*/  FFMA.FTZ R17, R14, R17, 0.48089820146560668945 ;  /* 0x3ef6384a0e117423 */ /* 0x000fe20000010011 */
        /* <DEDUP_REMOVED lines=11> */
[----:B------:R-:W-:Y:S01]  /*39d0*/  ISETP.GE.U32.AND P1, PT, R15, 0x7f800000, PT ;  /* 0x7f8000000f00780c */ /* 0x000fe20003f26070 */
[----:B------:R-:W-:Y:S01]  /*39e0*/  @!P3 FMUL R68, R68, 16777216 ;  /* 0x4b8000004444b820 */ /* 0x000fe20000400000 */
[----:B------:R-:W-:Y:S01]  /*39f0*/  FFMA.FTZ R19, R18, R19, -0.72134751081466674805 ;  /* 0xbf38aa3b12137423 */ /* 0x000fe20000010013 */
[----:B------:R-:W-:Y:S01]  /*3a00*/  FFMA.FTZ R17, R14, R17, -0.72134751081466674805 ;  /* 0xbf38aa3b0e117423 */ /* 0x000fe20000010011 */
        /* <DEDUP_REMOVED lines=13> */
[----:B------:R-:W-:Y:S01]  /*3ae0*/  FMUL R17, R14, R17 ;  /* 0x000000110e117220 */ /* 0x000fe20000400000 */
[----:B0-----:R-:W-:Y:S01]  /*3af0*/  F2FP.F16.F32.PACK_AB R6, R35, R38 ;  /* 0x000000262306723e */ /* 0x001fe200000000ff */
[----:B------:R-:W-:Y:S01]  /*3b00*/  FMUL R19, R18, R19 ;  /* 0x0000001312137220 */ /* 0x000fe20000400000 */
[----:B------:R-:W-:Y:S01]  /*3b10*/  F2FP.F16.F32.PACK_AB R5, R73, R40 ;  /* 0x000000284905723e */ /* 0x000fe200000000ff */
[----:B------:R-:W-:Y:S01]  /*3b20*/  FMUL R17, R14, R17 ;  /* 0x000000110e117220 */ /* 0x000fe20000400000 */
[----:B------:R-:W-:Y:S01]  /*3b30*/  F2FP.F16.F32.PACK_AB R4, R72, R23 ;  /* 0x000000174804723e */ /* 0x000fe200000000ff */
[----:B------:R-:W-:Y:S01]  /*3b40*/  FFMA.FTZ R19, R18, 1.4426950216293334961, R19 ;  /* 0x3fb8aa3b12137823 */ /* 0x000fe20000010013 */
[----:B------:R-:W-:Y:S01]  /*3b50*/  LOP3.LUT R23, R3, 0x1ff, RZ, 0xc0, !PT ;  /* 0x000001ff03177812 */ /* 0x000fe200078ec0ff */
[----:B------:R-:W-:Y:S01]  /*3b60*/  FFMA.FTZ R14, R14, 1.4426950216293334961, R17 ;  /* 0x3fb8aa3b0e0e7823 */ /* 0x000fe20000010011 */
[----:B------:R-:W-:Y:S01]  /*3b70*/  @P1 IMAD.MOV.U32 R18, RZ, RZ, 0x7f800000 ;  /* 0x7f800000ff121424 */ /* 0x000fe200078e00ff */
[----:B------:R-:W-:Y:S01]  /*3b80*/  F2FP.F16.F32.PACK_AB R7, R20, R37 ;  /* 0x000000251407723e */ /* 0x000fe200000000ff */
[----:B------:R-:W-:Y:S01]  /*3b90*/  BAR.SYNC.DEFER_BLOCKING 0x0 ;  /* 0x0000000000007b1d */ /* 0x000fe20000010000 */
[----:B------:R-:W-:Y:S01]  /*3ba0*/  LEA R23, R23, UR7, 0x4 ;  /* 0x0000000717177c11 */ /* 0x000fe2000f8e20ff */
[----:B------:R-:W-:Y:S01]  /*3bb0*/  FADD R13, R13, R14 ;  /* 0x0000000e0d0d7221 */ /* 0x000fe20000000000 */
[----:B------:R-:W-:Y:S01]  /*3bc0*/  FADD R14, R16, R19 ;  /* 0x00000013100e7221 */ /* 0x000fe20000000000 */
[----:B------:R-:W-:Y:S01]  /*3bd0*/  @P1 FFMA.FTZ R13, R15, R18, +INF ;  /* 0x7f8000000f0d1423 */ /* 0x000fe20000010012 */
[----:B------:R-:W-:-:S03]  /*3be0*/  F2FP.F16.F32.PACK_AB R30, R30, R31 ;  /* 0x0000001f1e1e723e */ /* 0x000fc600000000ff */
[----:B------:R-:W0:Y:S01]  /*3bf0*/  LDC R20, c[0x0][0x3e8] ;  /* 0x0000fa00ff147b82 */ /* 0x000e220000000800 */
[----:B------:R-:W-:Y:S01]  /*3c00*/  F2FP.F16.F32.PACK_AB R28, R28, R33 ;  /* 0x000000211c1c723e */ /* 0x000fe200000000ff */
[----:B------:R-:W-:Y:S01]  /*3c10*/  IMAD R39, R53, UR5, RZ ;  /* 0x0000000535277c24 */ /* 0x000fe2000f8e02ff */
[----:B------:R-:W-:Y:S01]  /*3c20*/  F2FP.F16.F32.PACK_AB R29, R29, R36 ;  /* 0x000000241d1d723e */ /* 0x000fe200000000ff */
[----:B------:R-:W-:Y:S01]  /*3c30*/  USHF.L.U32 UR5, UR4, 0x1, URZ ;  /* 0x0000000104057899 */ /* 0x000fe200080006ff */
[----:B------:R-:W-:Y:S02]  /*3c40*/  F2FP.F16.F32.PACK_AB R31, R21, R26 ;  /* 0x0000001a151f723e */ /* 0x000fe400000000ff */
[----:B------:R-:W-:Y:S02]  /*3c50*/  ISETP.GE.U32.AND P2, PT, R10, 0x7f800000, PT ;  /* 0x7f8000000a00780c */ /* 0x000fe40003f46070 */
[----:B------:R-:W-:Y:S02]  /*3c60*/  FSETP.NEU.AND P0, PT, R15, RZ, PT ;  /* 0x000000ff0f00720b */ /* 0x000fe40003f0d000 */
[----:B------:R-:W-:-:S02]  /*3c70*/  SHF.L.U32 R15, R39, 0x1, RZ ;  /* 0x00000001270f7819 */ /* 0x000fc400000006ff */
[----:B------:R-:W-:Y:S02]  /*3c80*/  SHF.R.U32.HI R33, RZ, 0x8, R3 ;  /* 0x00000008ff217819 */ /* 0x000fe40000011603 */
[C---:B------:R-:W-:Y:S02]  /*3c90*/  FSETP.NEU.AND P1, PT, R10.reuse, RZ, PT ;  /* 0x000000ff0a00720b */ /* 0x040fe40003f2d000 */
[----:B------:R-:W-:Y:S01]  /*3ca0*/  SGXT.U32 R21, R33, 0x1 ;  /* 0x000000012115781a */ /* 0x000fe20000000000 */
[----:B------:R-:W1:Y:S01]  /*3cb0*/  LDS.128 R16, [R23] ;  /* 0x0000000017107984 */ /* 0x000e620000000c00 */
[----:B------:R-:W-:Y:S01]  /*3cc0*/  F2FP.F16.F32.PACK_AB R40, R27, R34 ;  /* 0x000000221b28723e */ /* 0x000fe200000000ff */
[----:B------:R-:W-:Y:S01]  /*3cd0*/  @P2 IMAD.MOV.U32 R35, RZ, RZ, 0x7f800000 ;  /* 0x7f800000ff232424 */ /* 0x000fe200078e00ff */
[----:B------:R-:W-:Y:S01]  /*3ce0*/  F2FP.F16.F32.PACK_AB R41, R25, R32 ;  /* 0x000000201929723e */ /* 0x000fe200000000ff */
[----:B------:R-:W-:Y:S01]  /*3cf0*/  BAR.SYNC.DEFER_BLOCKING 0x0 ;  /* 0x0000000000007b1d */ /* 0x000fe20000010000 */
[----:B------:R-:W-:Y:S01]  /*3d00*/  FSEL R13, R13, -INF , P0 ;  /* 0xff8000000d0d7808 */ /* 0x000fe20000000000 */
[----:B------:R-:W-:Y:S01]  /*3d10*/  @P2 FFMA.FTZ R14, R10, R35, +INF ;  /* 0x7f8000000a0e2423 */ /* 0x000fe20000010023 */
[----:B--2---:R-:W-:Y:S01]  /*3d20*/  IADD3 R15, P2, P3, R15, UR5, R42 ;  /* 0x000000050f0f7c10 */ /* 0x004fe2000fb5e02a */
[----:B------:R-:W-:Y:S01]  /*3d30*/  UIMAD.WIDE UR4, UR4, 0x2, URZ ;  /* 0x00000002040478a5 */ /* 0x000fe2000f8e02ff */
[----:B------:R-:W-:Y:S01]  /*3d40*/  IMAD.HI R10, R39, 0x2, RZ ;  /* 0x00000002270a7827 */ /* 0x000fe200078e02ff */
[----:B------:R-:W-:-:S02]  /*3d50*/  F2FP.F16.F32.PACK_AB R42, R9, R24 ;  /* 0x00000018092a723e */ /* 0x000fc400000000ff */
[----:B------:R-:W-:Y:S01]  /*3d60*/  LOP3.LUT P0, RZ, R3, 0x100, RZ, 0xc0, !PT ;  /* 0x0000010003ff7812 */ /* 0x000fe2000780c0ff */
[----:B0-----:R-:W-:Y:S01]  /*3d70*/  IMAD R36, R21, R20, RZ ;  /* 0x0000001415247224 */ /* 0x001fe200078e02ff */
[----:B------:R-:W-:Y:S02]  /*3d80*/  IADD3.X R21, PT, PT, R10, UR5, R43, P2, P3 ;  /* 0x000000050a157c10 */ /* 0x000fe400097e642b */
[----:B------:R-:W-:Y:S01]  /*3d90*/  F2FP.F16.F32.PACK_AB R43, R8, R11 ;  /* 0x0000000b082b723e */ /* 0x000fe200000000ff */
[----:B------:R-:W-:Y:S01]  /*3da0*/  IMAD R32, R20, 0x2, R36 ;  /* 0x0000000214207824 */ /* 0x000fe200078e0224 */
[C---:B------:R-:W-:Y:S01]  /*3db0*/  LEA R26, P2, R36.reuse, R15, 0x1 ;  /* 0x0000000f241a7211 */ /* 0x040fe200078408ff */
[----:B------:R-:W0:Y:S03]  /*3dc0*/  LDCU UR4, c[0x0][0x3ec] ;  /* 0x00007d80ff0477ac */ /* 0x000e260008000800 */
[----:B------:R-:W-:-:S02]  /*3dd0*/  LEA.HI.X.SX32 R27, R36, R21, 0x1, P2 ;  /* 0x00000015241b7211 */ /* 0x000fc400010f0eff */
[C---:B------:R-:W-:Y:S01]  /*3de0*/  LEA R24, P2, R32.reuse, R15, 0x1 ;  /* 0x0000000f20187211 */ /* 0x040fe200078408ff */
[----:B------:R-:W-:Y:S03]  /*3df0*/  STSM.16.M88.4 [R22], R4 ;  /* 0x0000000416007844 */ /* 0x000fe60000000200 */
[----:B------:R-:W-:Y:S01]  /*3e00*/  LEA.HI.X.SX32 R25, R32, R21, 0x1, P2 ;  /* 0x0000001520197211 */ /* 0x000fe200010f0eff */
[----:B------:R-:W-:Y:S01]  /*3e10*/  BAR.SYNC.DEFER_BLOCKING 0x0 ;  /* 0x0000000000007b1d */ /* 0x000fe20000010000 */
[----:B0-----:R-:W-:Y:S01]  /*3e20*/  UIMAD UR4, UR6, UR4, URZ ;  /* 0x00000004060472a4 */ /* 0x001fe2000f8e02ff */
[----:B-1----:R-:W-:-:S03]  /*3e30*/  PRMT R35, R19, 0x7632, R35 ;  /* 0x0000763213237816 */ /* 0x002fc60000000023 */
[----:B------:R-:W-:Y:S02]  /*3e40*/  USHF.L.U32 UR6, UR4, 0x2, URZ ;  /* 0x0000000204067899 */ /* 0x000fe400080006ff */
[----:B------:R-:W-:Y:S01]  /*3e50*/  UIMAD.WIDE UR4, UR4, 0x4, URZ ;  /* 0x00000004040478a5 */ /* 0x000fe2000f8e02ff */
[----:B------:R-:W0:Y:S01]  /*3e60*/  LDS.128 R4, [R23] ;  /* 0x0000000017047984 */ /* 0x000e220000000c00 */
[----:B------:R-:W-:Y:S06]  /*3e70*/  BAR.SYNC.DEFER_BLOCKING 0x0 ;  /* 0x0000000000007b1d */ /* 0x000fec0000010000 */
[----:B------:R1:W-:Y:S02]  /*3e80*/  STSM.16.M88.4 [R22], R28 ;  /* 0x0000001c16007844 */ /* 0x0003e40000000200 */
[----:B------:R-:W-:Y:S01]  /*3e90*/  BAR.SYNC.DEFER_BLOCKING 0x0 ;  /* 0x0000000000007b1d */ /* 0x000fe20000010000 */
[----:B0-----:R-:W-:-:S02]  /*3ea0*/  PRMT R51, R7, 0x7632, R51 ;  /* 0x0000763207337816 */ /* 0x001fc40000000033 */
[----:B-1----:R-:W-:-:S04]  /*3eb0*/  LEA R30, R20, R32, 0x1 ;  /* 0x00000020141e7211 */ /* 0x002fc800078e08ff */
[----:B------:R-:W-:Y:S02]  /*3ec0*/  LEA R32, R20, R30, 0x1 ;  /* 0x0000001e14207211 */ /* 0x000fe400078e08ff */
[----:B------:R-:W-:-:S03]  /*3ed0*/  LEA R28, P3, R30, R15, 0x1 ;  /* 0x0000000f1e1c7211 */ /* 0x000fc600078608ff */
[----:B------:R-:W-:Y:S01]  /*3ee0*/  IMAD R34, R20, 0x2, R32 ;  /* 0x0000000214227824 */ /* 0x000fe200078e0220 */
[----:B------:R-:W-:Y:S01]  /*3ef0*/  LEA.HI.X.SX32 R29, R30, R21, 0x1, P3 ;  /* 0x000000151e1d7211 */ /* 0x000fe200018f0eff */
[----:B------:R-:W0:Y:S01]  /*3f00*/  LDS.128 R8, [R23] ;  /* 0x0000000017087984 */ /* 0x000e220000000c00 */
[----:B------:R-:W-:Y:S01]  /*3f10*/  BAR.SYNC.DEFER_BLOCKING 0x0 ;  /* 0x0000000000007b1d */ /* 0x000fe20000010000 */
[----:B------:R-:W-:-:S04]  /*3f20*/  LEA R30, P2, R32, R15, 0x1 ;  /* 0x0000000f201e7211 */ /* 0x000fc800078408ff */
[----:B------:R-:W-:Y:S02]  /*3f30*/  LEA.HI.X.SX32 R31, R32, R21, 0x1, P2 ;  /* 0x00000015201f7211 */ /* 0x000fe400010f0eff */
[----:B------:R-:W-:-:S04]  /*3f40*/  LEA R32, P2, R34, R15, 0x1 ;  /* 0x0000000f22207211 */ /* 0x000fc800078408ff */
[----:B------:R-:W-:Y:S01]  /*3f50*/  LEA.HI.X.SX32 R33, R34, R21, 0x1, P2 ;  /* 0x0000001522217211 */ /* 0x000fe200010f0eff */
[----:B------:R1:W-:Y:S01]  /*3f60*/  STSM.16.M88.4 [R22], R40 ;  /* 0x0000002816007844 */ /* 0x0003e20000000200 */
[----:B------:R-:W-:Y:S01]  /*3f70*/  BAR.SYNC.DEFER_BLOCKING 0x0 ;  /* 0x0000000000007b1d */ /* 0x000fe20000010000 */
[----:B-1----:R-:W-:-:S05]  /*3f80*/  LEA R22, R20, R34, 0x1 ;  /* 0x0000002214167211 */ /* 0x002fca00078e08ff */
[----:B------:R1:W-:Y:S04]  /*3f90*/  STG.E.U16 desc[UR8][R26.64], R16 ;  /* 0x000000101a007986 */ /* 0x0003e8000c101508 */
[----:B------:R2:W-:Y:S04]  /*3fa0*/  STG.E.U16 desc[UR8][R24.64], R17 ;  /* 0x0000001118007986 */ /* 0x0005e8000c101508 */
[----:B------:R3:W-:Y:S01]  /*3fb0*/  STG.E.U16 desc[UR8][R28.64], R18 ;  /* 0x000000121c007986 */ /* 0x0007e2000c101508 */
[----:B-1----:R-:W-:-:S03]  /*3fc0*/  LEA R26, R20, R22, 0x1 ;  /* 0x00000016141a7211 */ /* 0x002fc600078e08ff */
[----:B------:R-:W-:Y:S01]  /*3fd0*/  STG.E.U16 desc[UR8][R30.64], R19 ;  /* 0x000000131e007986 */ /* 0x000fe2000c101508 */
[----:B------:R-:W-:Y:S02]  /*3fe0*/  PRMT R27, R17, 0x7632, R27 ;  /* 0x00007632111b7816 */ /* 0x000fe4000000001b */
[----:B--2---:R-:W-:Y:S02]  /*3ff0*/  PRMT R25, R16, 0x7632, R25 ;  /* 0x0000763210197816 */ /* 0x004fe40000000019 */
[----:B------:R-:W-:Y:S02]  /*4000*/  LEA R16, P2, R22, R15, 0x1 ;  /* 0x0000000f16107211 */ /* 0x000fe400078408ff */
[----:B---3--:R-:W-:Y:S01]  /*4010*/  PRMT R29, R18, 0x7632, R29 ;  /* 0x00007632121d7816 */ /* 0x008fe2000000001d */
[----:B------:R-:W-:Y:S01]  /*4020*/  IMAD R18, R20, 0x2, R26 ;  /* 0x0000000214127824 */ /* 0x000fe200078e021a */
[----:B------:R-:W-:Y:S01]  /*4030*/  LEA.HI.X.SX32 R17, R22, R21, 0x1, P2 ;  /* 0x0000001516117211 */ /* 0x000fe200010f0eff */
[----:B------:R1:W-:Y:S01]  /*4040*/  STG.E.U16 desc[UR8][R32.64], R25 ;  /* 0x0000001920007986 */ /* 0x0003e2000c101508 */
[----:B------:R-:W-:-:S02]  /*4050*/  LEA R24, P3, R26, R15, 0x1 ;  /* 0x0000000f1a187211 */ /* 0x000fc400078608ff */
[C---:B------:R-:W-:Y:S01]  /*4060*/  LEA R22, R20.reuse, R18, 0x1 ;  /* 0x0000001214167211 */ /* 0x040fe200078e08ff */
[----:B------:R2:W-:Y:S03]  /*4070*/  STG.E.U16 desc[UR8][R16.64], R27 ;  /* 0x0000001b10007986 */ /* 0x0005e6000c101508 */
[----:B------:R-:W-:Y:S02]  /*4080*/  LEA R34, R20, R22, 0x1 ;  /* 0x0000001614227211 */ /* 0x000fe400078e08ff */
[----:B-1----:R-:W-:-:S03]  /*4090*/  LEA.HI.X.SX32 R25, R26, R21, 0x1, P3 ;  /* 0x000000151a197211 */ /* 0x002fc600018f0eff */
[----:B------:R-:W-:Y:S01]  /*40a0*/  IMAD R36, R20, 0x2, R34 ;  /* 0x0000000214247824 */ /* 0x000fe200078e0222 */
[C---:B------:R-:W-:Y:S01]  /*40b0*/  LEA R26, P2, R18.reuse, R15, 0x1 ;  /* 0x0000000f121a7211 */ /* 0x040fe200078408ff */
[----:B------:R1:W-:Y:S03]  /*40c0*/  STG.E.U16 desc[UR8][R24.64], R29 ;  /* 0x0000001d18007986 */ /* 0x0003e6000c101508 */
[----:B--2---:R-:W-:Y:S02]  /*40d0*/  LEA.HI.X.SX32 R27, R18, R21, 0x1, P2 ;  /* 0x00000015121b7211 */ /* 0x004fe400010f0eff */
[----:B------:R-:W-:Y:S02]  /*40e0*/  LEA R18, P2, R22, R15, 0x1 ;  /* 0x0000000f16127211 */ /* 0x000fe400078408ff */
[----:B------:R-:W-:Y:S01]  /*40f0*/  LEA R38, R20, R36, 0x1 ;  /* 0x0000002414267211 */ /* 0x000fe200078e08ff */
[----:B------:R-:W-:Y:S01]  /*4100*/  STG.E.U16 desc[UR8][R26.64], R35 ;  /* 0x000000231a007986 */ /* 0x000fe2000c101508 */
[----:B------:R-:W-:-:S02]  /*4110*/  LEA.HI.X.SX32 R19, R22, R21, 0x1, P2 ;  /* 0x0000001516137211 */ /* 0x000fc400010f0eff */
[----:B------:R-:W-:Y:S02]  /*4120*/  LEA R22, R20, R38, 0x1 ;  /* 0x0000002614167211 */ /* 0x000fe400078e08ff */
[-C--:B------:R-:W-:Y:S01]  /*4130*/  LEA R28, P2, R34, R15.reuse, 0x1 ;  /* 0x0000000f221c7211 */ /* 0x080fe200078408ff */
[----:B------:R2:W-:Y:S01]  /*4140*/  STG.E.U16 desc[UR8][R18.64], R4 ;  /* 0x0000000412007986 */ /* 0x0005e2000c101508 */
[----:B------:R-:W-:Y:S01]  /*4150*/  LEA R30, P3, R36, R15, 0x1 ;  /* 0x0000000f241e7211 */ /* 0x000fe200078608ff */
[----:B------:R-:W-:Y:S01]  /*4160*/  IMAD R32, R20, 0x2, R22 ;  /* 0x0000000214207824 */ /* 0x000fe200078e0216 */
[-C--:B-1----:R-:W-:Y:S02]  /*4170*/  LEA.HI.X.SX32 R29, R34, R21.reuse, 0x1, P2 ;  /* 0x00000015221d7211 */ /* 0x082fe400010f0eff */
[----:B------:R-:W-:Y:S02]  /*4180*/  LEA.HI.X.SX32 R31, R36, R21, 0x1, P3 ;  /* 0x00000015241f7211 */ /* 0x000fe400018f0eff */
[----:B------:R-:W-:Y:S01]  /*4190*/  LEA R34, R20, R32, 0x1 ;  /* 0x0000002014227211 */ /* 0x000fe200078e08ff */
[----:B------:R1:W-:Y:S01]  /*41a0*/  STG.E.U16 desc[UR8][R28.64], R5 ;  /* 0x000000051c007986 */ /* 0x0003e2000c101508 */
[----:B------:R-:W-:-:S02]  /*41b0*/  LEA R16, P2, R38, R15, 0x1 ;  /* 0x0000000f26107211 */ /* 0x000fc400078408ff */
[----:B------:R-:W-:Y:S01]  /*41c0*/  LEA R36, R20, R34, 0x1 ;  /* 0x0000002214247211 */ /* 0x000fe200078e08ff */
[----:B------:R-:W-:Y:S01]  /*41d0*/  STG.E.U16 desc[UR8][R30.64], R6 ;  /* 0x000000061e007986 */ /* 0x000fe2000c101508 */
[----:B------:R-:W-:Y:S02]  /*41e0*/  LEA.HI.X.SX32 R17, R38, R21, 0x1, P2 ;  /* 0x0000001526117211 */ /* 0x000fe400010f0eff */
[----:B------:R-:W-:Y:S01]  /*41f0*/  PRMT R25, R4, 0x7632, R25 ;  /* 0x0000763204197816 */ /* 0x000fe20000000019 */
[----:B------:R-:W-:Y:S01]  /*4200*/  IMAD R40, R20, 0x2, R36 ;  /* 0x0000000214287824 */ /* 0x000fe200078e0224 */
[----:B--2---:R-:W-:Y:S01]  /*4210*/  LEA R4, P2, R22, R15, 0x1 ;  /* 0x0000000f16047211 */ /* 0x004fe200078408ff */
[----:B------:R2:W-:Y:S01]  /*4220*/  STG.E.U16 desc[UR8][R16.64], R7 ;  /* 0x0000000710007986 */ /* 0x0005e2000c101508 */
[----:B------:R-:W-:Y:S02]  /*4230*/  PRMT R27, R5, 0x7632, R27 ;  /* 0x00007632051b7816 */ /* 0x000fe4000000001b */
[----:B------:R-:W-:-:S02]  /*4240*/  LEA R38, R20, R40, 0x1 ;  /* 0x0000002814267211 */ /* 0x000fc400078e08ff */
[----:B-1----:R-:W-:Y:S02]  /*4250*/  LEA.HI.X.SX32 R5, R22, R21, 0x1, P2 ;  /* 0x0000001516057211 */ /* 0x002fe400010f0eff */
[----:B------:R-:W-:Y:S02]  /*4260*/  LEA R42, R20, R38, 0x1 ;  /* 0x00000026142a7211 */ /* 0x000fe400078e08ff */
[-C--:B------:R-:W-:Y:S01]  /*4270*/  LEA R24, P2, R34, R15.reuse, 0x1 ;  /* 0x0000000f22187211 */ /* 0x080fe200078408ff */
[----:B------:R1:W-:Y:S01]  /*4280*/  STG.E.U16 desc[UR8][R4.64], R25 ;  /* 0x0000001904007986 */ /* 0x0003e2000c101508 */
[----:B------:R-:W-:Y:S01]  /*4290*/  LEA R18, P3, R32, R15, 0x1 ;  /* 0x0000000f20127211 */ /* 0x000fe200078608ff */
[----:B------:R-:W-:Y:S01]  /*42a0*/  IMAD R22, R20, 0x2, R42 ;  /* 0x0000000214167824 */ /* 0x000fe200078e022a */
[----:B------:R-:W-:Y:S02]  /*42b0*/  PRMT R29, R6, 0x7632, R29 ;  /* 0x00007632061d7816 */ /* 0x000fe4000000001d */
[----:B------:R-:W-:Y:S01]  /*42c0*/  LEA.HI.X.SX32 R19, R32, R21, 0x1, P3 ;  /* 0x0000001520137211 */ /* 0x000fe200018f0eff */
[----:B------:R-:W3:Y:S01]  /*42d0*/  LDS.128 R4, [R23] ;  /* 0x0000000017047984 */ /* 0x000ee20000000c00 */
[----:B------:R-:W-:-:S02]  /*42e0*/  LEA R44, R20, R22, 0x1 ;  /* 0x00000016142c7211 */ /* 0x000fc400078e08ff */
[----:B--2---:R-:W-:Y:S01]  /*42f0*/  LEA R16, P3, R40, R15, 0x1 ;  /* 0x0000000f28107211 */ /* 0x004fe200078608ff */
[----:B------:R2:W-:Y:S01]  /*4300*/  STG.E.U16 desc[UR8][R18.64], R27 ;  /* 0x0000001b12007986 */ /* 0x0005e2000c101508 */
[-C--:B-1----:R-:W-:Y:S02]  /*4310*/  LEA.HI.X.SX32 R25, R34, R21.reuse, 0x1, P2 ;  /* 0x0000001522197211 */ /* 0x082fe400010f0eff */
[----:B------:R-:W-:Y:S02]  /*4320*/  LEA R34, R20, R44, 0x1 ;  /* 0x0000002c14227211 */ /* 0x000fe400078e08ff */
[----:B------:R-:W-:Y:S01]  /*4330*/  LEA.HI.X.SX32 R17, R40, R21, 0x1, P3 ;  /* 0x0000001528117211 */ /* 0x000fe200018f0eff */
[----:B------:R1:W-:Y:S01]  /*4340*/  STG.E.U16 desc[UR8][R24.64], R29 ;  /* 0x0000001d18007986 */ /* 0x0003e2000c101508 */
[-C--:B------:R-:W-:Y:S01]  /*4350*/  LEA R30, P3, R42, R15.reuse, 0x1 ;  /* 0x0000000f2a1e7211 */ /* 0x080fe200078608ff */
[----:B------:R-:W-:Y:S01]  /*4360*/  IMAD R46, R20, 0x2, R34 ;  /* 0x00000002142e7824 */ /* 0x000fe200078e0222 */
[----:B------:R-:W-:-:S02]  /*4370*/  LEA R26, P2, R36, R15, 0x1 ;  /* 0x0000000f241a7211 */ /* 0x000fc400078408ff */
[-C--:B------:R-:W-:Y:S02]  /*4380*/  LEA.HI.X.SX32 R31, R42, R21.reuse, 0x1, P3 ;  /* 0x000000152a1f7211 */ /* 0x080fe400018f0eff */
[----:B------:R-:W-:Y:S02]  /*4390*/  LEA R48, R20, R46, 0x1 ;  /* 0x0000002e14307211 */ /* 0x000fe400078e08ff */
[----:B--2---:R-:W-:Y:S02]  /*43a0*/  LEA.HI.X.SX32 R27, R36, R21, 0x1, P2 ;  /* 0x00000015241b7211 */ /* 0x004fe400010f0eff */
[----:B------:R-:W-:Y:S02]  /*43b0*/  LEA R40, R20, R48, 0x1 ;  /* 0x0000003014287211 */ /* 0x000fe400078e08ff */
[-C--:B-1----:R-:W-:Y:S01]  /*43c0*/  LEA R24, P3, R44, R15.reuse, 0x1 ;  /* 0x0000000f2c187211 */ /* 0x082fe200078608ff */
[----:B------:R-:W-:Y:S01]  /*43d0*/  STG.E.U16 desc[UR8][R26.64], R51 ;  /* 0x000000331a007986 */ /* 0x000fe2000c101508 */
[----:B------:R-:W-:Y:S01]  /*43e0*/  LEA R28, P2, R38, R15, 0x1 ;  /* 0x0000000f261c7211 */ /* 0x000fe200078408ff */
[----:B------:R-:W-:Y:S01]  /*43f0*/  IMAD R50, R20, 0x2, R40 ;  /* 0x0000000214327824 */ /* 0x000fe200078e0228 */
[-C--:B------:R-:W-:Y:S01]  /*4400*/  LEA.HI.X.SX32 R25, R44, R21.reuse, 0x1, P3 ;  /* 0x000000152c197211 */ /* 0x080fe200018f0eff */
[----:B0-----:R0:W-:Y:S01]  /*4410*/  STG.E.U16 desc[UR8][R16.64], R8 ;  /* 0x0000000810007986 */ /* 0x0011e2000c101508 */
[----:B------:R-:W-:-:S02]  /*4420*/  LEA.HI.X.SX32 R29, R38, R21, 0x1, P2 ;  /* 0x00000015261d7211 */ /* 0x000fc400010f0eff */
[----:B------:R-:W-:Y:S02]  /*4430*/  LEA R52, R20, R50, 0x1 ;  /* 0x0000003214347211 */ /* 0x000fe400078e08ff */
[----:B------:R-:W-:Y:S01]  /*4440*/  LEA R18, P2, R22, R15, 0x1 ;  /* 0x0000000f16127211 */ /* 0x000fe200078408ff */
[----:B------:R1:W-:Y:S01]  /*4450*/  STG.E.U16 desc[UR8][R28.64], R9 ;  /* 0x000000091c007986 */ /* 0x0003e2000c101508 */
[----:B------:R-:W-:Y:S02]  /*4460*/  LEA R44, R20, R52, 0x1 ;  /* 0x00000034142c7211 */ /* 0x000fe400078e08ff */
[----:B------:R-:W-:Y:S01]  /*4470*/  LEA.HI.X.SX32 R19, R22, R21, 0x1, P2 ;  /* 0x0000001516137211 */ /* 0x000fe200010f0eff */
[----:B------:R3:W-:Y:S01]  /*4480*/  STG.E.U16 desc[UR8][R30.64], R10 ;  /* 0x0000000a1e007986 */ /* 0x0007e2000c101508 */
[-C--:B------:R-:W-:Y:S01]  /*4490*/  LEA R32, P4, R34, R15.reuse, 0x1 ;  /* 0x0000000f22207211 */ /* 0x080fe200078808ff */
[----:B------:R-:W-:Y:S01]  /*44a0*/  IMAD R54, R20, 0x2, R44 ;  /* 0x0000000214367824 */ /* 0x000fe200078e022c */
[----:B------:R-:W-:Y:S01]  /*44b0*/  LEA R22, P2, R46, R15, 0x1 ;  /* 0x0000000f2e167211 */ /* 0x000fe200078408ff */
[----:B------:R2:W-:Y:S01]  /*44c0*/  STG.E.U16 desc[UR8][R18.64], R11 ;  /* 0x0000000b12007986 */ /* 0x0005e2000c101508 */
[----:B------:R-:W-:-:S02]  /*44d0*/  LEA.HI.X.SX32 R33, R34, R21, 0x1, P4 ;  /* 0x0000001522217211 */ /* 0x000fc400020f0eff */
[----:B------:R-:W-:Y:S02]  /*44e0*/  LEA R56, R20, R54, 0x1 ;  /* 0x0000003614387211 */ /* 0x000fe400078e08ff */
[----:B------:R-:W-:Y:S02]  /*44f0*/  LEA.HI.X.SX32 R23, R46, R21, 0x1, P2 ;  /* 0x000000152e177211 */ /* 0x000fe400010f0eff */
[-C--:B------:R-:W-:Y:S02]  /*4500*/  LEA R34, P3, R48, R15.reuse, 0x1 ;  /* 0x0000000f30227211 */ /* 0x080fe400078608ff */
[-C--:B------:R-:W-:Y:S02]  /*4510*/  LEA R36, P4, R40, R15.reuse, 0x1 ;  /* 0x0000000f28247211 */ /* 0x080fe400078808ff */
[----:B------:R-:W-:Y:S02]  /*4520*/  LEA R38, P2, R50, R15, 0x1 ;  /* 0x0000000f32267211 */ /* 0x000fe400078408ff */
[----:B------:R-:W-:-:S02]  /*4530*/  LEA R58, R20, R56, 0x1 ;  /* 0x00000038143a7211 */ /* 0x000fc400078e08ff */
[-C--:B------:R-:W-:Y:S02]  /*4540*/  LEA.HI.X.SX32 R35, R48, R21.reuse, 0x1, P3 ;  /* 0x0000001530237211 */ /* 0x080fe400018f0eff */
[-C--:B------:R-:W-:Y:S02]  /*4550*/  LEA.HI.X.SX32 R37, R40, R21.reuse, 0x1, P4 ;  /* 0x0000001528257211 */ /* 0x080fe400020f0eff */
[----:B------:R-:W-:Y:S01]  /*4560*/  LEA.HI.X.SX32 R39, R50, R21, 0x1, P2 ;  /* 0x0000001532277211 */ /* 0x000fe200010f0eff */
[----:B------:R-:W-:Y:S01]  /*4570*/  IMAD R50, R20, 0x2, R58 ;  /* 0x0000000214327824 */ /* 0x000fe200078e023a */
[-C--:B------:R-:W-:Y:S02]  /*4580*/  LEA R40, P3, R52, R15.reuse, 0x1 ;  /* 0x0000000f34287211 */ /* 0x080fe400078608ff */
[----:B------:R-:W-:Y:S02]  /*4590*/  LEA R42, P4, R44, R15, 0x1 ;  /* 0x0000000f2c2a7211 */ /* 0x000fe400078808ff */
[----:B------:R-:W-:-:S02]  /*45a0*/  LEA.HI.X.SX32 R41, R52, R21, 0x1, P3 ;  /* 0x0000001534297211 */ /* 0x000fc400018f0eff */
[----:B------:R-:W-:Y:S02]  /*45b0*/  LEA.HI.X.SX32 R43, R44, R21, 0x1, P4 ;  /* 0x000000152c2b7211 */ /* 0x000fe400020f0eff */
[-C--:B------:R-:W-:Y:S02]  /*45c0*/  LEA R44, P2, R54, R15.reuse, 0x1 ;  /* 0x0000000f362c7211 */ /* 0x080fe400078408ff */
[-C--:B------:R-:W-:Y:S02]  /*45d0*/  LEA R46, P3, R56, R15.reuse, 0x1 ;  /* 0x0000000f382e7211 */ /* 0x080fe400078608ff */
[-C--:B------:R-:W-:Y:S02]  /*45e0*/  LEA R48, P4, R58, R15.reuse, 0x1 ;  /* 0x0000000f3a307211 */ /* 0x080fe400078808ff */
[----:B------:R-:W-:Y:S02]  /*45f0*/  LEA R20, P5, R50, R15, 0x1 ;  /* 0x0000000f32147211 */ /* 0x000fe400078a08ff */
[----:B------:R-:W-:-:S02]  /*4600*/  PRMT R15, R8, 0x7632, R15 ;  /* 0x00007632080f7816 */ /* 0x000fc4000000000f */
[----:B0-----:R-:W-:Y:S02]  /*4610*/  PRMT R17, R9, 0x7632, R17 ;  /* 0x0000763209117816 */ /* 0x001fe40000000011 */
[----:B------:R-:W-:Y:S01]  /*4620*/  PRMT R27, R10, 0x7632, R27 ;  /* 0x000076320a1b7816 */ /* 0x000fe2000000001b */
[----:B------:R0:W-:Y:S01]  /*4630*/  STG.E.U16 desc[UR8][R24.64], R15 ;  /* 0x0000000f18007986 */ /* 0x0001e2000c101508 */
[----:B-1----:R-:W-:Y:S01]  /*4640*/  PRMT R29, R11, 0x7632, R29 ;  /* 0x000076320b1d7816 */ /* 0x002fe2000000001d */
[----:B------:R-:W1:Y:S01]  /*4650*/  LDC.64 R8, c[0x0][0x3a0] ;  /* 0x0000e800ff087b82 */ /* 0x000e620000000a00 */
[-C--:B------:R-:W-:Y:S01]  /*4660*/  LEA.HI.X.SX32 R45, R54, R21.reuse, 0x1, P2 ;  /* 0x00000015362d7211 */ /* 0x080fe200010f0eff */
[----:B------:R-:W-:Y:S01]  /*4670*/  STG.E.U16 desc[UR8][R32.64], R17 ;  /* 0x0000001120007986 */ /* 0x000fe2000c101508 */
[----:B---3--:R-:W-:Y:S02]  /*4680*/  PRMT R10, R4, 0x7632, R10 ;  /* 0x00007632040a7816 */ /* 0x008fe4000000000a */
[-C--:B------:R-:W-:Y:S01]  /*4690*/  LEA.HI.X.SX32 R47, R56, R21.reuse, 0x1, P3 ;  /* 0x00000015382f7211 */ /* 0x080fe200018f0eff */
[----:B------:R3:W-:Y:S01]  /*46a0*/  STG.E.U16 desc[UR8][R22.64], R27 ;  /* 0x0000001b16007986 */ /* 0x0007e2000c101508 */
[----:B------:R-:W-:-:S02]  /*46b0*/  LEA.HI.X.SX32 R49, R58, R21, 0x1, P4 ;  /* 0x000000153a317211 */ /* 0x000fc400020f0eff */
[----:B--2---:R-:W-:Y:S01]  /*46c0*/  PRMT R11, R6, 0x7632, R11 ;  /* 0x00007632060b7816 */ /* 0x004fe2000000000b */
[----:B------:R-:W-:Y:S01]  /*46d0*/  STG.E.U16 desc[UR8][R34.64], R29 ;  /* 0x0000001d22007986 */ /* 0x000fe2000c101508 */
[----:B------:R-:W-:Y:S02]  /*46e0*/  LEA.HI.X.SX32 R21, R50, R21, 0x1, P5 ;  /* 0x0000001532157211 */ /* 0x000fe400028f0eff */
[----:B0-----:R-:W-:Y:S01]  /*46f0*/  PRMT R15, R7, 0x7632, R15 ;  /* 0x00007632070f7816 */ /* 0x001fe2000000000f */
[----:B------:R0:W-:Y:S01]  /*4700*/  STG.E.U16 desc[UR8][R36.64], R4 ;  /* 0x0000000424007986 */ /* 0x0001e2000c101508 */
[----:B---3--:R-:W-:-:S03]  /*4710*/  PRMT R23, R5, 0x7632, R23 ;  /* 0x0000763205177816 */ /* 0x008fc60000000017 */
[----:B------:R2:W-:Y:S04]  /*4720*/  STG.E.U16 desc[UR8][R38.64], R5 ;  /* 0x0000000526007986 */ /* 0x0005e8000c101508 */
[----:B------:R3:W-:Y:S01]  /*4730*/  STG.E.U16 desc[UR8][R40.64], R6 ;  /* 0x0000000628007986 */ /* 0x0007e2000c101508 */
[----:B0-----:R-:W-:-:S03]  /*4740*/  FFMA R4, R13, 0.69314718246459960938, R0 ;  /* 0x3f3172180d047823 */ /* 0x001fc60000000000 */
[----:B------:R0:W-:Y:S01]  /*4750*/  STG.E.U16 desc[UR8][R42.64], R7 ;  /* 0x000000072a007986 */ /* 0x0001e2000c101508 */
[----:B------:R-:W-:-:S03]  /*4760*/  IMAD.HI R0, R53, 0x4, RZ ;  /* 0x0000000435007827 */ /* 0x000fc600078e02ff */
[----:B------:R0:W-:Y:S01]  /*4770*/  STG.E.U16 desc[UR8][R44.64], R10 ;  /* 0x0000000a2c007986 */ /* 0x0001e2000c101508 */
[----:B--2---:R-:W-:-:S03]  /*4780*/  FSEL R5, R14, -INF , P1 ;  /* 0xff8000000e057808 */ /* 0x004fc60000800000 */
[----:B------:R0:W-:Y:S01]  /*4790*/  STG.E.U16 desc[UR8][R46.64], R23 ;  /* 0x000000172e007986 */ /* 0x0001e2000c101508 */
[----:B---3--:R-:W-:Y:S01]  /*47a0*/  SHF.L.U32 R6, R3, 0x1, RZ ;  /* 0x0000000103067819 */ /* 0x008fe200000006ff */
[----:B------:R-:W-:Y:S01]  /*47b0*/  FFMA R5, R5, 0.69314718246459960938, R2 ;  /* 0x3f31721805057823 */ /* 0x000fe20000000002 */
[----:B------:R-:W-:Y:S01]  /*47c0*/  SHF.L.U32 R3, R53, 0x2, RZ ;  /* 0x0000000235037819 */ /* 0x000fe200000006ff */
[----:B------:R0:W-:Y:S01]  /*47d0*/  STG.E.U16 desc[UR8][R48.64], R11 ;  /* 0x0000000b30007986 */ /* 0x0001e2000c101508 */
[----:B------:R-:W-:Y:S02]  /*47e0*/  LOP3.LUT R6, R6, 0x3f8, RZ, 0xc0, !PT ;  /* 0x000003f806067812 */ /* 0x000fe400078ec0ff */
[----:B-1----:R-:W-:Y:S01]  /*47f0*/  IADD3 R2, P1, P2, R3, UR6, R8 ;  /* 0x0000000603027c10 */ /* 0x002fe2000fa3e008 */
[----:B------:R0:W-:Y:S03]  /*4800*/  STG.E.U16 desc[UR8][R20.64], R15 ;  /* 0x0000000f14007986 */ /* 0x0001e6000c101508 */
[----:B------:R-:W-:Y:S01]  /*4810*/  IADD3.X R3, PT, PT, R0, UR5, R9, P1, P2 ;  /* 0x0000000500037c10 */ /* 0x000fe20008fe4409 */
[----:B------:R-:W-:Y:S06]  /*4820*/  BAR.SYNC.DEFER_BLOCKING 0x0 ;  /* 0x0000000000007b1d */ /* 0x000fec0000010000 */
[----:B------:R0:W-:Y:S02]  /*4830*/  STS.64 [R6+UR7], R4 ;  /* 0x0000000406007988 */ /* 0x0001e40008000a07 */
[----:B------:R-:W-:Y:S06]  /*4840*/  BAR.SYNC.DEFER_BLOCKING 0x0 ;  /* 0x0000000000007b1d */ /* 0x000fec0000010000 */
[----:B------:R-:W-:Y:S05]  /*4850*/  @P0 EXIT ;  /* 0x000000000000094d */ /* 0x000fea0003800000 */
[----:B0-----:R-:W0:Y:S04]  /*4860*/  LDS R5, [R12] ;  /* 0x000000000c057984 */ /* 0x001e280000000800 */
[----:B0-----:R-:W-:Y:S01]  /*4870*/  STG.E desc[UR8][R2.64], R5 ;  /* 0x0000000502007986 */ /* 0x001fe2000c101908 */
[----:B------:R-:W-:Y:S05]  /*4880*/  EXIT ;  /* 0x000000000000794d */ /* 0x000fea0003800000 */
.L_x_2:
[----:B------:R-:W-:-:S00]  /*4890*/  BRA `(.L_x_2) ;  /* 0xfffffffc00fc7947 */ /* 0x000fc0000383ffff */
[----:B------:R-:W-:-:S00]  /*48a0*/  NOP ;  /* 0x0000000000007918 */ /* 0x000fc00000000000 */
        /* <DEDUP_REMOVED lines=13> */
.L_x_3:


//--------------------- .nv.global.init           --------------------------
	.section	.nv.global.init,"aw",@progbits
.nv.global.init:
	.type		_$_str,@object
	.size		_$_str,(.L_0 - _$_str)
_$_str:
        /*0000*/ 	.byte	0x5f, 0x5f, 0x43, 0x55, 0x44, 0x41, 0x5f, 0x46, 0x54, 0x5a, 0x00
.L_0:


//--------------------- .nv.shared.attn_fwd       --------------------------
	.section	.nv.shared.attn_fwd,"aw",@nobits
	.sectionflags	@""
	.align	16
	.zero		1024


//--------------------- .nv.shared.reserved.0     --------------------------
	.section	.nv.shared.reserved.0,"aw",@nobits
	.weak		__nv_reservedSMEM_offset_0_alias
	.size		__nv_reservedSMEM_offset_0_alias, 0, 64
	.other		__nv_reservedSMEM_offset_0_alias,@"STO_CUDA_RESERVED_SHARED STV_DEFAULT"
__nv_reservedSMEM_offset_0_alias:
	.zero		0
	.zero		64


//--------------------- .nv.constant0.attn_fwd    --------------------------
	.section	.nv.constant0.attn_fwd,"a",@progbits
	.sectionflags	@""
	.align	4
.nv.constant0.attn_fwd:
	.zero		1032


//--------------------- SYMBOLS --------------------------

	.type		.nv.reservedSmem.offset0,@object
	.size		.nv.reservedSmem.offset0,0x4
	.type		.nv.reservedSmem.cap,@object
	.size		.nv.reservedSmem.cap,0x4
